	.target	sm_100a

	.elftype	@"ET_EXEC"


//--------------------- .note.nv.tkinfo           --------------------------
	.section	.note.nv.tkinfo,"",@"SHT_NOTE"
	.sectionflags	@"SHF_NOTE_NV_TKINFO"
	.tkinfo
        /*0018*/ 	.word	0x00000002
        /*0030*/ 	.string	""
        /*0030*/ 	.string	"ptxas"
        /*0030*/ 	.string	"Cuda compilation tools, release 13.0, V13.0.88"
        /*0030*/ 	.string	"Build cuda_13.0.r13.0/compiler.36424714_0"
        /*0030*/ 	.string	"-arch sm_100a -m 64 "



//--------------------- .note.nv.cuinfo           --------------------------
	.section	.note.nv.cuinfo,"",@"SHT_NOTE"
	.sectionflags	@"SHF_NOTE_NV_CUINFO"
        /*0018*/ 	.short	0x0002
        /*001a*/ 	.short	0x0064
        /*001c*/ 	.short	0x0082
	.zero		2


//--------------------- .nv.info                  --------------------------
	.section	.nv.info,"",@"SHT_CUDA_INFO"
	.align	4


	//----- nvinfo : EIATTR_REGCOUNT
	.align		4
        /*0000*/ 	.byte	0x04, 0x2f
        /*0002*/ 	.short	(.L_20 - .L_19)
	.align		4
.L_19:
        /*0004*/ 	.word	index@(_ZN7cutlass13device_kernelINS_4gemm6kernel13GemmUniversalIN4cute5tupleIJiiiiEEENS1_10collective13CollectiveMmaINS1_35MainloopSm100TmaUmmaWarpSpecializedILi20ELi2ELi4ENS5_IJNS4_1CILi4EEESB_NSA_ILi1EEEEEEEENS5_IJNSA_ILi64EEENSA_ILi256EEENSA_ILi32EEEEEENS_12float_e5m2_tENS5_IJlSC_lEEESJ_SK_NS4_8TiledMMAINS4_8MMA_AtomIJNS4_10MMA_TraitsINS4_19SM100_MMA_F8F6F4_SSEJSJ_SJ_fSF_SG_NS4_17integral_constantINS4_4UMMA5MajorELSR_0EEESS_NSP_INSQ_7ScaleInELST_0EEESU_EEEEEENS4_6LayoutINS5_IJSC_SC_SC_EEENS5_IJNSA_ILi0EEESZ_SZ_EEEEENS5_IJNS4_10UnderscoreES12_S12_EEEEENS4_23SM90_TMA_LOAD_MULTICASTENS4_14ComposedLayoutINS4_7SwizzleILi1ELi4ELi3EEENS4_18smem_ptr_flag_bitsILi8EEENSX_INS5_IJNSA_ILi8EEESH_EEENS5_IJSH_SC_EEEEEEEvNS4_8identityES15_S1F_vS1G_EENS_8epilogue10collective18CollectiveEpilogueINS1I_23Sm100TmaWarpSpecializedILi4ELi2ELi32ELb0ELb0EEEJSI_NS5_IJNSX_ISF_SC_EES1N_EEESJ_SK_SJ_SK_NS1I_6fusion15FusionCallbacksIS1M_NS1P_17LinearCombinationISJ_fSJ_fLNS_15FloatRoundStyleE2EEESI_S1O_JEEENS4_5SM1004TMEM4LOAD26SM100_TMEM_LOAD_16dp32b32xENS4_13SM90_TMA_LOADENS16_INS17_ILi2ELi4ELi3EEES1A_NSX_INS5_IJS1B_SF_EEENS5_IJSF_SC_EEEEEEENS4_39AutoVectorizingCopyWithAssumedAlignmentILi128EEENS4_14SM90_TMA_STOREES24_S26_S26_EEEvvEEEEvNT_6ParamsE)
        /*0008*/ 	.word	0x00000076


	//----- nvinfo : EIATTR_FRAME_SIZE
	.align		4
.L_20:
        /*000c*/ 	.byte	0x04, 0x11
        /*000e*/ 	.short	(.L_22 - .L_21)
	.align		4
.L_21:
        /*0010*/ 	.word	index@($__internal_2_$__cuda_sm10x_tcgen05_guardrail_trap_unallocated_columns_being_dealloced)
        /*0014*/ 	.word	0x00000000


	//----- nvinfo : EIATTR_FRAME_SIZE
	.align		4
.L_22:
        /*0018*/ 	.byte	0x04, 0x11
        /*001a*/ 	.short	(.L_24 - .L_23)
	.align		4
.L_23:
        /*001c*/ 	.word	index@($__internal_1_$__cuda_sm10x_tcgen05_guardrail_trap_phase_invalid_during_alloc)
        /*0020*/ 	.word	0x00000000


	//----- nvinfo : EIATTR_FRAME_SIZE
	.align		4
.L_24:
        /*0024*/ 	.byte	0x04, 0x11
        /*0026*/ 	.short	(.L_26 - .L_25)
	.align		4
.L_25:
        /*0028*/ 	.word	index@($__internal_0_$__cuda_sm10x_tcgen05_guardrail_trap_col_being_dealloced_not_returned_by_alloc)
        /*002c*/ 	.word	0x00000000


	//----- nvinfo : EIATTR_FRAME_SIZE
	.align		4
.L_26:
        /*0030*/ 	.byte	0x04, 0x11
        /*0032*/ 	.short	(.L_28 - .L_27)
	.align		4
.L_27:
        /*0034*/ 	.word	index@(_ZN7cutlass13device_kernelINS_4gemm6kernel13GemmUniversalIN4cute5tupleIJiiiiEEENS1_10collective13CollectiveMmaINS1_35MainloopSm100TmaUmmaWarpSpecializedILi20ELi2ELi4ENS5_IJNS4_1CILi4EEESB_NSA_ILi1EEEEEEEENS5_IJNSA_ILi64EEENSA_ILi256EEENSA_ILi32EEEEEENS_12float_e5m2_tENS5_IJlSC_lEEESJ_SK_NS4_8TiledMMAINS4_8MMA_AtomIJNS4_10MMA_TraitsINS4_19SM100_MMA_F8F6F4_SSEJSJ_SJ_fSF_SG_NS4_17integral_constantINS4_4UMMA5MajorELSR_0EEESS_NSP_INSQ_7ScaleInELST_0EEESU_EEEEEENS4_6LayoutINS5_IJSC_SC_SC_EEENS5_IJNSA_ILi0EEESZ_SZ_EEEEENS5_IJNS4_10UnderscoreES12_S12_EEEEENS4_23SM90_TMA_LOAD_MULTICASTENS4_14ComposedLayoutINS4_7SwizzleILi1ELi4ELi3EEENS4_18smem_ptr_flag_bitsILi8EEENSX_INS5_IJNSA_ILi8EEESH_EEENS5_IJSH_SC_EEEEEEEvNS4_8identityES15_S1F_vS1G_EENS_8epilogue10collective18CollectiveEpilogueINS1I_23Sm100TmaWarpSpecializedILi4ELi2ELi32ELb0ELb0EEEJSI_NS5_IJNSX_ISF_SC_EES1N_EEESJ_SK_SJ_SK_NS1I_6fusion15FusionCallbacksIS1M_NS1P_17LinearCombinationISJ_fSJ_fLNS_15FloatRoundStyleE2EEESI_S1O_JEEENS4_5SM1004TMEM4LOAD26SM100_TMEM_LOAD_16dp32b32xENS4_13SM90_TMA_LOADENS16_INS17_ILi2ELi4ELi3EEES1A_NSX_INS5_IJS1B_SF_EEENS5_IJSF_SC_EEEEEEENS4_39AutoVectorizingCopyWithAssumedAlignmentILi128EEENS4_14SM90_TMA_STOREES24_S26_S26_EEEvvEEEEvNT_6ParamsE)
        /*0038*/ 	.word	0x00000000


	//----- nvinfo : EIATTR_MIN_STACK_SIZE
	.align		4
.L_28:
        /*003c*/ 	.byte	0x04, 0x12
        /*003e*/ 	.short	(.L_30 - .L_29)
	.align		4
.L_29:
        /*0040*/ 	.word	index@(_ZN7cutlass13device_kernelINS_4gemm6kernel13GemmUniversalIN4cute5tupleIJiiiiEEENS1_10collective13CollectiveMmaINS1_35MainloopSm100TmaUmmaWarpSpecializedILi20ELi2ELi4ENS5_IJNS4_1CILi4EEESB_NSA_ILi1EEEEEEEENS5_IJNSA_ILi64EEENSA_ILi256EEENSA_ILi32EEEEEENS_12float_e5m2_tENS5_IJlSC_lEEESJ_SK_NS4_8TiledMMAINS4_8MMA_AtomIJNS4_10MMA_TraitsINS4_19SM100_MMA_F8F6F4_SSEJSJ_SJ_fSF_SG_NS4_17integral_constantINS4_4UMMA5MajorELSR_0EEESS_NSP_INSQ_7ScaleInELST_0EEESU_EEEEEENS4_6LayoutINS5_IJSC_SC_SC_EEENS5_IJNSA_ILi0EEESZ_SZ_EEEEENS5_IJNS4_10UnderscoreES12_S12_EEEEENS4_23SM90_TMA_LOAD_MULTICASTENS4_14ComposedLayoutINS4_7SwizzleILi1ELi4ELi3EEENS4_18smem_ptr_flag_bitsILi8EEENSX_INS5_IJNSA_ILi8EEESH_EEENS5_IJSH_SC_EEEEEEEvNS4_8identityES15_S1F_vS1G_EENS_8epilogue10collective18CollectiveEpilogueINS1I_23Sm100TmaWarpSpecializedILi4ELi2ELi32ELb0ELb0EEEJSI_NS5_IJNSX_ISF_SC_EES1N_EEESJ_SK_SJ_SK_NS1I_6fusion15FusionCallbacksIS1M_NS1P_17LinearCombinationISJ_fSJ_fLNS_15FloatRoundStyleE2EEESI_S1O_JEEENS4_5SM1004TMEM4LOAD26SM100_TMEM_LOAD_16dp32b32xENS4_13SM90_TMA_LOADENS16_INS17_ILi2ELi4ELi3EEES1A_NSX_INS5_IJS1B_SF_EEENS5_IJSF_SC_EEEEEEENS4_39AutoVectorizingCopyWithAssumedAlignmentILi128EEENS4_14SM90_TMA_STOREES24_S26_S26_EEEvvEEEEvNT_6ParamsE)
        /*0044*/ 	.word	0x00000000
.L_30:


//--------------------- .nv.compat                --------------------------
	.section	.nv.compat,"",@"SHT_CUDA_COMPAT_INFO"
	.align	4
        /*0000*/ 	.byte	0x02, 0x09, 0x01, 0x00, 0x02, 0x02, 0x02, 0x00, 0x02, 0x05, 0x05, 0x00, 0x03, 0x07, 0x01, 0x01
        /*0010*/ 	.byte	0x02, 0x03, 0x01, 0x00, 0x02, 0x06, 0x01, 0x00, 0x04, 0x0b, 0x08, 0x00, 0x09, 0x00, 0x00, 0x00
        /*0020*/ 	.byte	0x00, 0x00, 0x00, 0x00


//--------------------- .nv.info._ZN7cutlass13device_kernelINS_4gemm6kernel13GemmUniversalIN4cute5tupleIJiiiiEEENS1_10collective13CollectiveMmaINS1_35MainloopSm100TmaUmmaWarpSpecializedILi20ELi2ELi4ENS5_IJNS4_1CILi4EEESB_NSA_ILi1EEEEEEEENS5_IJNSA_ILi64EEENSA_ILi256EEENSA_ILi32EEEEEENS_12float_e5m2_tENS5_IJlSC_lEEESJ_SK_NS4_8TiledMMAINS4_8MMA_AtomIJNS4_10MMA_TraitsINS4_19SM100_MMA_F8F6F4_SSEJSJ_SJ_fSF_SG_NS4_17integral_constantINS4_4UMMA5MajorELSR_0EEESS_NSP_INSQ_7ScaleInELST_0EEESU_EEEEEENS4_6LayoutINS5_IJSC_SC_SC_EEENS5_IJNSA_ILi0EEESZ_SZ_EEEEENS5_IJNS4_10UnderscoreES12_S12_EEEEENS4_23SM90_TMA_LOAD_MULTICASTENS4_14ComposedLayoutINS4_7SwizzleILi1ELi4ELi3EEENS4_18smem_ptr_flag_bitsILi8EEENSX_INS5_IJNSA_ILi8EEESH_EEENS5_IJSH_SC_EEEEEEEvNS4_8identityES15_S1F_vS1G_EENS_8epilogue10collective18CollectiveEpilogueINS1I_23Sm100TmaWarpSpecializedILi4ELi2ELi32ELb0ELb0EEEJSI_NS5_IJNSX_ISF_SC_EES1N_EEESJ_SK_SJ_SK_NS1I_6fusion15FusionCallbacksIS1M_NS1P_17LinearCombinationISJ_fSJ_fLNS_15FloatRoundStyleE2EEESI_S1O_JEEENS4_5SM1004TMEM4LOAD26SM100_TMEM_LOAD_16dp32b32xENS4_13SM90_TMA_LOADENS16_INS17_ILi2ELi4ELi3EEES1A_NSX_INS5_IJS1B_SF_EEENS5_IJSF_SC_EEEEEEENS4_39AutoVectorizingCopyWithAssumedAlignmentILi128EEENS4_14SM90_TMA_STOREES24_S26_S26_EEEvvEEEEvNT_6ParamsE --------------------------
	.section	.nv.info._ZN7cutlass13device_kernelINS_4gemm6kernel13GemmUniversalIN4cute5tupleIJiiiiEEENS1_10collective13CollectiveMmaINS1_35MainloopSm100TmaUmmaWarpSpecializedILi20ELi2ELi4ENS5_IJNS4_1CILi4EEESB_NSA_ILi1EEEEEEEENS5_IJNSA_ILi64EEENSA_ILi256EEENSA_ILi32EEEEEENS_12float_e5m2_tENS5_IJlSC_lEEESJ_SK_NS4_8TiledMMAINS4_8MMA_AtomIJNS4_10MMA_TraitsINS4_19SM100_MMA_F8F6F4_SSEJSJ_SJ_fSF_SG_NS4_17integral_constantINS4_4UMMA5MajorELSR_0EEESS_NSP_INSQ_7ScaleInELST_0EEESU_EEEEEENS4_6LayoutINS5_IJSC_SC_SC_EEENS5_IJNSA_ILi0EEESZ_SZ_EEEEENS5_IJNS4_10UnderscoreES12_S12_EEEEENS4_23SM90_TMA_LOAD_MULTICASTENS4_14ComposedLayoutINS4_7SwizzleILi1ELi4ELi3EEENS4_18smem_ptr_flag_bitsILi8EEENSX_INS5_IJNSA_ILi8EEESH_EEENS5_IJSH_SC_EEEEEEEvNS4_8identityES15_S1F_vS1G_EENS_8epilogue10collective18CollectiveEpilogueINS1I_23Sm100TmaWarpSpecializedILi4ELi2ELi32ELb0ELb0EEEJSI_NS5_IJNSX_ISF_SC_EES1N_EEESJ_SK_SJ_SK_NS1I_6fusion15FusionCallbacksIS1M_NS1P_17LinearCombinationISJ_fSJ_fLNS_15FloatRoundStyleE2EEESI_S1O_JEEENS4_5SM1004TMEM4LOAD26SM100_TMEM_LOAD_16dp32b32xENS4_13SM90_TMA_LOADENS16_INS17_ILi2ELi4ELi3EEES1A_NSX_INS5_IJS1B_SF_EEENS5_IJSF_SC_EEEEEEENS4_39AutoVectorizingCopyWithAssumedAlignmentILi128EEENS4_14SM90_TMA_STOREES24_S26_S26_EEEvvEEEEvNT_6ParamsE,"",@"SHT_CUDA_INFO"
	.sectionflags	@""
	.align	4


	//----- nvinfo : EIATTR_CUDA_API_VERSION
	.align		4
        /*0000*/ 	.byte	0x04, 0x37
        /*0002*/ 	.short	(.L_32 - .L_31)
.L_31:
        /*0004*/ 	.word	0x00000082


	//----- nvinfo : EIATTR_KPARAM_INFO
	.align		4
.L_32:
        /*0008*/ 	.byte	0x04, 0x17
        /*000a*/ 	.short	(.L_34 - .L_33)
.L_33:
        /*000c*/ 	.word	0x00000000
        /*0010*/ 	.short	0x0000
        /*0012*/ 	.short	0x0000
        /*0014*/ 	.byte	0x00, 0xf0, 0x01, 0x20


	//----- nvinfo : EIATTR_AT_ENTRY_FRAGMENTS
	.align		4
.L_34:
        /*0018*/ 	.byte	0x04, 0x4f
        /*001a*/ 	.short	(.L_36 - .L_35)


	//   ....[0]....
.L_35:
        /*001c*/ 	.word	0x00000006


	//----- nvinfo : EIATTR_RESERVED_SMEM_USED
	.align		4
.L_36:
        /*0020*/ 	.byte	0x01, 0x41
	.zero		2


	//----- nvinfo : EIATTR_SPARSE_MMA_MASK
	.align		4
        /*0024*/ 	.byte	0x03, 0x50
        /*0026*/ 	.short	0x0000


	//----- nvinfo : EIATTR_TCGEN05_1CTA_USED
	.align		4
        /*0028*/ 	.byte	0x01, 0x51
	.zero		2


	//----- nvinfo : EIATTR_MAXREG_COUNT
	.align		4
        /*002c*/ 	.byte	0x03, 0x1b
        /*002e*/ 	.short	0x00ff


	//----- nvinfo : EIATTR_NUM_BARRIERS
	.align		4
        /*0030*/ 	.byte	0x02, 0x4c
        /*0032*/ 	.byte	0x07
	.zero		1


	//----- nvinfo : EIATTR_EXTERNS
	.align		4
        /*0034*/ 	.byte	0x04, 0x0f
        /*0036*/ 	.short	(.L_38 - .L_37)


	//   ....[0]....
	.align		4
.L_37:
        /*0038*/ 	.word	index@(__assertfail)


	//----- nvinfo : EIATTR_MERCURY_ISA_VERSION
	.align		4
.L_38:
        /*003c*/ 	.byte	0x03, 0x5f
        /*003e*/ 	.short	0x0101


	//----- nvinfo : EIATTR_INT_WARP_WIDE_INSTR_OFFSETS
	.align		4
        /*0040*/ 	.byte	0x04, 0x31
        /*0042*/ 	.short	(.L_40 - .L_39)


	//   ....[0]....
.L_39:
        /*0044*/ 	.word	0x00004a50


	//   ....[1]....
        /*0048*/ 	.word	0x00004a70


	//   ....[2]....
        /*004c*/ 	.word	0x00004aa0


	//   ....[3]....
        /*0050*/ 	.word	0x00005620


	//   ....[4]....
        /*0054*/ 	.word	0x00005690


	//   ....[5]....
        /*0058*/ 	.word	0x00005760


	//   ....[6]....
        /*005c*/ 	.word	0x000057e0


	//   ....[7]....
        /*0060*/ 	.word	0x000058d0


	//   ....[8]....
        /*0064*/ 	.word	0x00005950


	//   ....[9]....
        /*0068*/ 	.word	0x00005a30


	//   ....[10]....
        /*006c*/ 	.word	0x00005ae0


	//----- nvinfo : EIATTR_COOP_GROUP_MASK_REGIDS
	.align		4
.L_40:
        /*0070*/ 	.byte	0x04, 0x29
        /*0072*/ 	.short	(.L_42 - .L_41)


	//   ....[0]....
.L_41:
        /*0074*/ 	.word	0xffffffff


	//   ....[1]....
        /*0078*/ 	.word	0xffffffff


	//   ....[2]....
        /*007c*/ 	.word	0xffffffff


	//   ....[3]....
        /*0080*/ 	.word	0xffffffff


	//   ....[4]....
        /*0084*/ 	.word	0xffffffff


	//   ....[5]....
        /*0088*/ 	.word	0xffffffff


	//   ....[6]....
        /*008c*/ 	.word	0xffffffff


	//   ....[7]....
        /*0090*/ 	.word	0xffffffff


	//   ....[8]....
        /*0094*/ 	.word	0xffffffff


	//   ....[9]....
        /*0098*/ 	.word	0xffffffff


	//   ....[10]....
        /*009c*/ 	.word	0xffffffff


	//   ....[11]....
        /*00a0*/ 	.word	0xffffffff


	//   ....[12]....
        /*00a4*/ 	.word	0xffffffff


	//   ....[13]....
        /*00a8*/ 	.word	0xffffffff


	//----- nvinfo : EIATTR_COOP_GROUP_INSTR_OFFSETS
	.align		4
.L_42:
        /*00ac*/ 	.byte	0x04, 0x28
        /*00ae*/ 	.short	(.L_44 - .L_43)


	//   ....[0]....
.L_43:
        /*00b0*/ 	.word	0x00000080


	//   ....[1]....
        /*00b4*/ 	.word	0x000004e0


	//   ....[2]....
        /*00b8*/ 	.word	0x000008c0


	//   ....[3]....
        /*00bc*/ 	.word	0x00000a60


	//   ....[4]....
        /*00c0*/ 	.word	0x00000b60


	//   ....[5]....
        /*00c4*/ 	.word	0x00000cd0


	//   ....[6]....
        /*00c8*/ 	.word	0x00000e70


	//   ....[7]....
        /*00cc*/ 	.word	0x00001020


	//   ....[8]....
        /*00d0*/ 	.word	0x000025c0


	//   ....[9]....
        /*00d4*/ 	.word	0x00003d90


	//   ....[10]....
        /*00d8*/ 	.word	0x00003fa0


	//   ....[11]....
        /*00dc*/ 	.word	0x00003fd0


	//   ....[12]....
        /*00e0*/ 	.word	0x00004930


	//   ....[13]....
        /*00e4*/ 	.word	0x00004b60


	//----- nvinfo : EIATTR_VRC_CTA_INIT_COUNT
	.align		4
.L_44:
        /*00e8*/ 	.byte	0x02, 0x4a
        /*00ea*/ 	.byte	0x80
	.zero		1


	//----- nvinfo : EIATTR_SYSCALL_OFFSETS
	.align		4
        /*00ec*/ 	.byte	0x04, 0x46
        /*00ee*/ 	.short	(.L_46 - .L_45)


	//   ....[0]....
.L_45:
        /*00f0*/ 	.word	0x00006750


	//   ....[1]....
        /*00f4*/ 	.word	0x00006890


	//   ....[2]....
        /*00f8*/ 	.word	0x00007080


	//   ....[3]....
        /*00fc*/ 	.word	0x00007e10


	//   ....[4]....
        /*0100*/ 	.word	0x00008b60


	//   ....[5]....
        /*0104*/ 	.word	0x000098e0


	//----- nvinfo : EIATTR_MBARRIER_INSTR_OFFSETS
	.align		4
.L_46:
        /*0108*/ 	.byte	0x04, 0x39
        /*010a*/ 	.short	(.L_48 - .L_47)


	//   ....[0]....
.L_47:
        /*010c*/ 	.word	0x00000620
        /*0110*/ 	.word	0x000000ff
        /*0114*/ 	.word	0x00000000
        /*0118*/ 	.short	0x0100
        /*011a*/ 	.byte	0x04
	.zero		1


	//   ....[1]....
        /*011c*/ 	.word	0x00000630
        /*0120*/ 	.word	0x000000ff
        /*0124*/ 	.word	0x000000a0
        /*0128*/ 	.short	0x0100
        /*012a*/ 	.byte	0x04
	.zero		1


	//   ....[2]....
        /*012c*/ 	.word	0x00000640
        /*0130*/ 	.word	0x000000ff
        /*0134*/ 	.word	0x00000008
        /*0138*/ 	.short	0x0100
        /*013a*/ 	.byte	0x04
	.zero		1


	//   ....[3]....
        /*013c*/ 	.word	0x00000650
        /*0140*/ 	.word	0x000000ff
        /*0144*/ 	.word	0x000000a8
        /*0148*/ 	.short	0x0100
        /*014a*/ 	.byte	0x04
	.zero		1


	//   ....[4]....
        /*014c*/ 	.word	0x00000660
        /*0150*/ 	.word	0x000000ff
        /*0154*/ 	.word	0x00000010
        /*0158*/ 	.short	0x0100
        /*015a*/ 	.byte	0x04
	.zero		1


	//   ....[5]....
        /*015c*/ 	.word	0x00000670
        /*0160*/ 	.word	0x000000ff
        /*0164*/ 	.word	0x000000b0
        /*0168*/ 	.short	0x0100
        /*016a*/ 	.byte	0x04
	.zero		1


	//   ....[6]....
        /*016c*/ 	.word	0x00000680
        /*0170*/ 	.word	0x000000ff
        /*0174*/ 	.word	0x00000018
        /*0178*/ 	.short	0x0100
        /*017a*/ 	.byte	0x04
	.zero		1


	//   ....[7]....
        /*017c*/ 	.word	0x00000690
        /*0180*/ 	.word	0x000000ff
        /*0184*/ 	.word	0x000000b8
        /*0188*/ 	.short	0x0100
        /*018a*/ 	.byte	0x04
	.zero		1


	//   ....[8]....
        /*018c*/ 	.word	0x000006a0
        /*0190*/ 	.word	0x000000ff
        /*0194*/ 	.word	0x00000020
        /*0198*/ 	.short	0x0100
        /*019a*/ 	.byte	0x04
	.zero		1


	//   ....[9]....
        /*019c*/ 	.word	0x000006b0
        /*01a0*/ 	.word	0x000000ff
        /*01a4*/ 	.word	0x000000c0
        /*01a8*/ 	.short	0x0100
        /*01aa*/ 	.byte	0x04
	.zero		1


	//   ....[10]....
        /*01ac*/ 	.word	0x000006c0
        /*01b0*/ 	.word	0x000000ff
        /*01b4*/ 	.word	0x00000028
        /*01b8*/ 	.short	0x0100
        /*01ba*/ 	.byte	0x04
	.zero		1


	//   ....[11]....
        /*01bc*/ 	.word	0x000006d0
        /*01c0*/ 	.word	0x000000ff
        /*01c4*/ 	.word	0x000000c8
        /*01c8*/ 	.short	0x0100
        /*01ca*/ 	.byte	0x04
	.zero		1


	//   ....[12]....
        /*01cc*/ 	.word	0x000006e0
        /*01d0*/ 	.word	0x000000ff
        /*01d4*/ 	.word	0x00000030
        /*01d8*/ 	.short	0x0100
        /*01da*/ 	.byte	0x04
	.zero		1


	//   ....[13]....
        /*01dc*/ 	.word	0x000006f0
        /*01e0*/ 	.word	0x000000ff
        /*01e4*/ 	.word	0x000000d0
        /*01e8*/ 	.short	0x0100
        /*01ea*/ 	.byte	0x04
	.zero		1


	//   ....[14]....
        /*01ec*/ 	.word	0x00000700
        /*01f0*/ 	.word	0x000000ff
        /*01f4*/ 	.word	0x00000038
        /*01f8*/ 	.short	0x0100
        /*01fa*/ 	.byte	0x04
	.zero		1


	//   ....[15]....
        /*01fc*/ 	.word	0x00000710
        /*0200*/ 	.word	0x000000ff
        /*0204*/ 	.word	0x000000d8
        /*0208*/ 	.short	0x0100
        /*020a*/ 	.byte	0x04
	.zero		1


	//   ....[16]....
        /*020c*/ 	.word	0x00000720
        /*0210*/ 	.word	0x000000ff
        /*0214*/ 	.word	0x00000040
        /*0218*/ 	.short	0x0100
        /*021a*/ 	.byte	0x04
	.zero		1


	//   ....[17]....
        /*021c*/ 	.word	0x00000730
        /*0220*/ 	.word	0x000000ff
        /*0224*/ 	.word	0x000000e0
        /*0228*/ 	.short	0x0100
        /*022a*/ 	.byte	0x04
	.zero		1


	//   ....[18]....
        /*022c*/ 	.word	0x00000740
        /*0230*/ 	.word	0x000000ff
        /*0234*/ 	.word	0x00000048
        /*0238*/ 	.short	0x0100
        /*023a*/ 	.byte	0x04
	.zero		1


	//   ....[19]....
        /*023c*/ 	.word	0x00000750
        /*0240*/ 	.word	0x000000ff
        /*0244*/ 	.word	0x000000e8
        /*0248*/ 	.short	0x0100
        /*024a*/ 	.byte	0x04
	.zero		1


	//   ....[20]....
        /*024c*/ 	.word	0x00000760
        /*0250*/ 	.word	0x000000ff
        /*0254*/ 	.word	0x00000050
        /*0258*/ 	.short	0x0100
        /*025a*/ 	.byte	0x04
	.zero		1


	//   ....[21]....
        /*025c*/ 	.word	0x00000770
        /*0260*/ 	.word	0x000000ff
        /*0264*/ 	.word	0x000000f0
        /*0268*/ 	.short	0x0100
        /*026a*/ 	.byte	0x04
	.zero		1


	//   ....[22]....
        /*026c*/ 	.word	0x00000780
        /*0270*/ 	.word	0x000000ff
        /*0274*/ 	.word	0x00000058
        /*0278*/ 	.short	0x0100
        /*027a*/ 	.byte	0x04
	.zero		1


	//   ....[23]....
        /*027c*/ 	.word	0x00000790
        /*0280*/ 	.word	0x000000ff
        /*0284*/ 	.word	0x000000f8
        /*0288*/ 	.short	0x0100
        /*028a*/ 	.byte	0x04
	.zero		1


	//   ....[24]....
        /*028c*/ 	.word	0x000007a0
        /*0290*/ 	.word	0x000000ff
        /*0294*/ 	.word	0x00000060
        /*0298*/ 	.short	0x0100
        /*029a*/ 	.byte	0x04
	.zero		1


	//   ....[25]....
        /*029c*/ 	.word	0x000007b0
        /*02a0*/ 	.word	0x000000ff
        /*02a4*/ 	.word	0x00000100
        /*02a8*/ 	.short	0x0100
        /*02aa*/ 	.byte	0x04
	.zero		1


	//   ....[26]....
        /*02ac*/ 	.word	0x000007c0
        /*02b0*/ 	.word	0x000000ff
        /*02b4*/ 	.word	0x00000068
        /*02b8*/ 	.short	0x0100
        /*02ba*/ 	.byte	0x04
	.zero		1


	//   ....[27]....
        /*02bc*/ 	.word	0x000007d0
        /*02c0*/ 	.word	0x000000ff
        /*02c4*/ 	.word	0x00000108
        /*02c8*/ 	.short	0x0100
        /*02ca*/ 	.byte	0x04
	.zero		1


	//   ....[28]....
        /*02cc*/ 	.word	0x000007e0
        /*02d0*/ 	.word	0x000000ff
        /*02d4*/ 	.word	0x00000070
        /*02d8*/ 	.short	0x0100
        /*02da*/ 	.byte	0x04
	.zero		1


	//   ....[29]....
        /*02dc*/ 	.word	0x000007f0
        /*02e0*/ 	.word	0x000000ff
        /*02e4*/ 	.word	0x00000110
        /*02e8*/ 	.short	0x0100
        /*02ea*/ 	.byte	0x04
	.zero		1


	//   ....[30]....
        /*02ec*/ 	.word	0x00000800
        /*02f0*/ 	.word	0x000000ff
        /*02f4*/ 	.word	0x00000078
        /*02f8*/ 	.short	0x0100
        /*02fa*/ 	.byte	0x04
	.zero		1


	//   ....[31]....
        /*02fc*/ 	.word	0x00000810
        /*0300*/ 	.word	0x000000ff
        /*0304*/ 	.word	0x00000118
        /*0308*/ 	.short	0x0100
        /*030a*/ 	.byte	0x04
	.zero		1


	//   ....[32]....
        /*030c*/ 	.word	0x00000820
        /*0310*/ 	.word	0x000000ff
        /*0314*/ 	.word	0x00000080
        /*0318*/ 	.short	0x0100
        /*031a*/ 	.byte	0x04
	.zero		1


	//   ....[33]....
        /*031c*/ 	.word	0x00000830
        /*0320*/ 	.word	0x000000ff
        /*0324*/ 	.word	0x00000120
        /*0328*/ 	.short	0x0100
        /*032a*/ 	.byte	0x04
	.zero		1


	//   ....[34]....
        /*032c*/ 	.word	0x00000840
        /*0330*/ 	.word	0x000000ff
        /*0334*/ 	.word	0x00000088
        /*0338*/ 	.short	0x0100
        /*033a*/ 	.byte	0x04
	.zero		1


	//   ....[35]....
        /*033c*/ 	.word	0x00000850
        /*0340*/ 	.word	0x000000ff
        /*0344*/ 	.word	0x00000128
        /*0348*/ 	.short	0x0100
        /*034a*/ 	.byte	0x04
	.zero		1


	//   ....[36]....
        /*034c*/ 	.word	0x00000860
        /*0350*/ 	.word	0x000000ff
        /*0354*/ 	.word	0x00000090
        /*0358*/ 	.short	0x0100
        /*035a*/ 	.byte	0x04
	.zero		1


	//   ....[37]....
        /*035c*/ 	.word	0x00000870
        /*0360*/ 	.word	0x000000ff
        /*0364*/ 	.word	0x00000130
        /*0368*/ 	.short	0x0100
        /*036a*/ 	.byte	0x04
	.zero		1


	//   ....[38]....
        /*036c*/ 	.word	0x00000880
        /*0370*/ 	.word	0x000000ff
        /*0374*/ 	.word	0x00000098
        /*0378*/ 	.short	0x0100
        /*037a*/ 	.byte	0x04
	.zero		1


	//   ....[39]....
        /*037c*/ 	.word	0x00000890
        /*0380*/ 	.word	0x000000ff
        /*0384*/ 	.word	0x00000138
        /*0388*/ 	.short	0x0100
        /*038a*/ 	.byte	0x04
	.zero		1


	//   ....[40]....
        /*038c*/ 	.word	0x000009d0
        /*0390*/ 	.word	0x000000ff
        /*0394*/ 	.word	0x00000140
        /*0398*/ 	.short	0x0100
        /*039a*/ 	.byte	0x04
	.zero		1


	//   ....[41]....
        /*039c*/ 	.word	0x000009e0
        /*03a0*/ 	.word	0x000000ff
        /*03a4*/ 	.word	0x00000160
        /*03a8*/ 	.short	0x0100
        /*03aa*/ 	.byte	0x04
	.zero		1


	//   ....[42]....
        /*03ac*/ 	.word	0x000009f0
        /*03b0*/ 	.word	0x000000ff
        /*03b4*/ 	.word	0x00000148
        /*03b8*/ 	.short	0x0100
        /*03ba*/ 	.byte	0x04
	.zero		1


	//   ....[43]....
        /*03bc*/ 	.word	0x00000a00
        /*03c0*/ 	.word	0x000000ff
        /*03c4*/ 	.word	0x00000168
        /*03c8*/ 	.short	0x0100
        /*03ca*/ 	.byte	0x04
	.zero		1


	//   ....[44]....
        /*03cc*/ 	.word	0x00000a10
        /*03d0*/ 	.word	0x000000ff
        /*03d4*/ 	.word	0x00000150
        /*03d8*/ 	.short	0x0100
        /*03da*/ 	.byte	0x04
	.zero		1


	//   ....[45]....
        /*03dc*/ 	.word	0x00000a20
        /*03e0*/ 	.word	0x000000ff
        /*03e4*/ 	.word	0x00000170
        /*03e8*/ 	.short	0x0100
        /*03ea*/ 	.byte	0x04
	.zero		1


	//   ....[46]....
        /*03ec*/ 	.word	0x00000a30
        /*03f0*/ 	.word	0x000000ff
        /*03f4*/ 	.word	0x00000158
        /*03f8*/ 	.short	0x0100
        /*03fa*/ 	.byte	0x04
	.zero		1


	//   ....[47]....
        /*03fc*/ 	.word	0x00000a40
        /*0400*/ 	.word	0x000000ff
        /*0404*/ 	.word	0x00000178
        /*0408*/ 	.short	0x0100
        /*040a*/ 	.byte	0x04
	.zero		1


	//   ....[48]....
        /*040c*/ 	.word	0x00000b30
        /*0410*/ 	.word	0x000000ff
        /*0414*/ 	.word	0x00000180
        /*0418*/ 	.short	0x0100
        /*041a*/ 	.byte	0x06
	.zero		1


	//   ....[49]....
        /*041c*/ 	.word	0x00000b40
        /*0420*/ 	.word	0x000000ff
        /*0424*/ 	.word	0x00000188
        /*0428*/ 	.short	0x0100
        /*042a*/ 	.byte	0x06
	.zero		1


	//   ....[50]....
        /*042c*/ 	.word	0x00000c80
        /*0430*/ 	.word	0x000000ff
        /*0434*/ 	.word	0x00000190
        /*0438*/ 	.short	0x0100
        /*043a*/ 	.byte	0x06
	.zero		1


	//   ....[51]....
        /*043c*/ 	.word	0x00000c90
        /*0440*/ 	.word	0x000000ff
        /*0444*/ 	.word	0x000001a0
        /*0448*/ 	.short	0x0100
        /*044a*/ 	.byte	0x06
	.zero		1


	//   ....[52]....
        /*044c*/ 	.word	0x00000ca0
        /*0450*/ 	.word	0x000000ff
        /*0454*/ 	.word	0x00000198
        /*0458*/ 	.short	0x0100
        /*045a*/ 	.byte	0x06
	.zero		1


	//   ....[53]....
        /*045c*/ 	.word	0x00000cb0
        /*0460*/ 	.word	0x000000ff
        /*0464*/ 	.word	0x000001a8
        /*0468*/ 	.short	0x0100
        /*046a*/ 	.byte	0x06
	.zero		1


	//   ....[54]....
        /*046c*/ 	.word	0x00000de0
        /*0470*/ 	.word	0x000000ff
        /*0474*/ 	.word	0x000001b0
        /*0478*/ 	.short	0x0100
        /*047a*/ 	.byte	0x04
	.zero		1


	//   ....[55]....
        /*047c*/ 	.word	0x00000df0
        /*0480*/ 	.word	0x000000ff
        /*0484*/ 	.word	0x000001d0
        /*0488*/ 	.short	0x0100
        /*048a*/ 	.byte	0x04
	.zero		1


	//   ....[56]....
        /*048c*/ 	.word	0x00000e00
        /*0490*/ 	.word	0x000000ff
        /*0494*/ 	.word	0x000001b8
        /*0498*/ 	.short	0x0100
        /*049a*/ 	.byte	0x04
	.zero		1


	//   ....[57]....
        /*049c*/ 	.word	0x00000e10
        /*04a0*/ 	.word	0x000000ff
        /*04a4*/ 	.word	0x000001d8
        /*04a8*/ 	.short	0x0100
        /*04aa*/ 	.byte	0x04
	.zero		1


	//   ....[58]....
        /*04ac*/ 	.word	0x00000e20
        /*04b0*/ 	.word	0x000000ff
        /*04b4*/ 	.word	0x000001c0
        /*04b8*/ 	.short	0x0100
        /*04ba*/ 	.byte	0x04
	.zero		1


	//   ....[59]....
        /*04bc*/ 	.word	0x00000e30
        /*04c0*/ 	.word	0x000000ff
        /*04c4*/ 	.word	0x000001e0
        /*04c8*/ 	.short	0x0100
        /*04ca*/ 	.byte	0x04
	.zero		1


	//   ....[60]....
        /*04cc*/ 	.word	0x00000e40
        /*04d0*/ 	.word	0x000000ff
        /*04d4*/ 	.word	0x000001c8
        /*04d8*/ 	.short	0x0100
        /*04da*/ 	.byte	0x04
	.zero		1


	//   ....[61]....
        /*04dc*/ 	.word	0x00000e50
        /*04e0*/ 	.word	0x000000ff
        /*04e4*/ 	.word	0x000001e8
        /*04e8*/ 	.short	0x0100
        /*04ea*/ 	.byte	0x04
	.zero		1


	//   ....[62]....
        /*04ec*/ 	.word	0x00000f40
        /*04f0*/ 	.word	0x000000ff
        /*04f4*/ 	.word	0x000001f0
        /*04f8*/ 	.short	0x0100
        /*04fa*/ 	.byte	0x04
	.zero		1


	//   ....[63]....
        /*04fc*/ 	.word	0x00000f50
        /*0500*/ 	.word	0x000000ff
        /*0504*/ 	.word	0x00000200
        /*0508*/ 	.short	0x0100
        /*050a*/ 	.byte	0x04
	.zero		1


	//   ....[64]....
        /*050c*/ 	.word	0x00000f60
        /*0510*/ 	.word	0x000000ff
        /*0514*/ 	.word	0x000001f8
        /*0518*/ 	.short	0x0100
        /*051a*/ 	.byte	0x04
	.zero		1


	//   ....[65]....
        /*051c*/ 	.word	0x00000f70
        /*0520*/ 	.word	0x000000ff
        /*0524*/ 	.word	0x00000208
        /*0528*/ 	.short	0x0100
        /*052a*/ 	.byte	0x04
	.zero		1


	//   ....[66]....
        /*052c*/ 	.word	0x00001e50
        /*0530*/ 	.word	0x00000000
        /*0534*/ 	.word	0x00000200
        /*0538*/ 	.short	0x010a
        /*053a*/ 	.byte	0xff
	.zero		1


	//   ....[67]....
        /*053c*/ 	.word	0x00001e70
        /*0540*/ 	.word	0x00000000
        /*0544*/ 	.word	0x000001f0
        /*0548*/ 	.short	0x0101
        /*054a*/ 	.byte	0xff
	.zero		1


	//   ....[68]....
        /*054c*/ 	.word	0x00001f30
        /*0550*/ 	.word	0x000000ff
        /*0554*/ 	.word	0x000000a0
        /*0558*/ 	.short	0x010a
        /*055a*/ 	.byte	0x04
	.zero		1


	//   ....[69]....
        /*055c*/ 	.word	0x00001fc0
        /*0560*/ 	.word	0x000000ff
        /*0564*/ 	.word	0x000000a0
        /*0568*/ 	.short	0x010a
        /*056a*/ 	.byte	0x21
	.zero		1


	//   ....[70]....
        /*056c*/ 	.word	0x00002150
        /*0570*/ 	.word	0x000000ff
        /*0574*/ 	.word	0x000000a0
        /*0578*/ 	.short	0x010a
        /*057a*/ 	.byte	0x05
	.zero		1


	//   ....[71]....
        /*057c*/ 	.word	0x00002280
        /*0580*/ 	.word	0x000000ff
        /*0584*/ 	.word	0x00000188
        /*0588*/ 	.short	0x0101
        /*058a*/ 	.byte	0x15
	.zero		1


	//   ....[72]....
        /*058c*/ 	.word	0x000022a0
        /*0590*/ 	.word	0x000000ff
        /*0594*/ 	.word	0x000000a0
        /*0598*/ 	.short	0x010a
        /*059a*/ 	.byte	0x04
	.zero		1


	//   ....[73]....
        /*059c*/ 	.word	0x00002320
        /*05a0*/ 	.word	0x000000ff
        /*05a4*/ 	.word	0x000000a0
        /*05a8*/ 	.short	0x010a
        /*05aa*/ 	.byte	0x11
	.zero		1


	//   ....[74]....
        /*05ac*/ 	.word	0x000024b0
        /*05b0*/ 	.word	0x000000ff
        /*05b4*/ 	.word	0x000000a0
        /*05b8*/ 	.short	0x010a
        /*05ba*/ 	.byte	0x05
	.zero		1


	//   ....[75]....
        /*05bc*/ 	.word	0x000025f0
        /*05c0*/ 	.word	0x00000003
        /*05c4*/ 	.word	0x00000190
        /*05c8*/ 	.short	0x010a
        /*05ca*/ 	.byte	0xff
	.zero		1


	//   ....[76]....
        /*05cc*/ 	.word	0x00002740
        /*05d0*/ 	.word	0x00000000
        /*05d4*/ 	.word	0x00000000
        /*05d8*/ 	.short	0x0101
        /*05da*/ 	.byte	0xff
	.zero		1


	//   ....[77]....
        /*05dc*/ 	.word	0x00002ce0
        /*05e0*/ 	.word	0x000000ff
        /*05e4*/ 	.word	0x00000000
        /*05e8*/ 	.short	0x010a
        /*05ea*/ 	.byte	0x04
	.zero		1


	//   ....[78]....
        /*05ec*/ 	.word	0x00002d70
        /*05f0*/ 	.word	0x000000ff
        /*05f4*/ 	.word	0x00000000
        /*05f8*/ 	.short	0x010a
        /*05fa*/ 	.byte	0x05
	.zero		1


	//   ....[79]....
        /*05fc*/ 	.word	0x00002e00
        /*0600*/ 	.word	0x000000ff
        /*0604*/ 	.word	0x00000000
        /*0608*/ 	.short	0x010a
        /*060a*/ 	.byte	0x05
	.zero		1


	//   ....[80]....
        /*060c*/ 	.word	0x00002e90
        /*0610*/ 	.word	0x000000ff
        /*0614*/ 	.word	0x00000000
        /*0618*/ 	.short	0x010a
        /*061a*/ 	.byte	0x05
	.zero		1


	//   ....[81]....
        /*061c*/ 	.word	0x00002f20
        /*0620*/ 	.word	0x000000ff
        /*0624*/ 	.word	0x00000000
        /*0628*/ 	.short	0x010a
        /*062a*/ 	.byte	0x05
	.zero		1


	//   ....[82]....
        /*062c*/ 	.word	0x00002fb0
        /*0630*/ 	.word	0x000000ff
        /*0634*/ 	.word	0x00000000
        /*0638*/ 	.short	0x010a
        /*063a*/ 	.byte	0x05
	.zero		1


	//   ....[83]....
        /*063c*/ 	.word	0x00003040
        /*0640*/ 	.word	0x000000ff
        /*0644*/ 	.word	0x00000000
        /*0648*/ 	.short	0x010a
        /*064a*/ 	.byte	0x05
	.zero		1


	//   ....[84]....
        /*064c*/ 	.word	0x000030d0
        /*0650*/ 	.word	0x000000ff
        /*0654*/ 	.word	0x00000000
        /*0658*/ 	.short	0x010a
        /*065a*/ 	.byte	0x05
	.zero		1


	//   ....[85]....
        /*065c*/ 	.word	0x00003160
        /*0660*/ 	.word	0x000000ff
        /*0664*/ 	.word	0x00000000
        /*0668*/ 	.short	0x010a
        /*066a*/ 	.byte	0x05
	.zero		1


	//   ....[86]....
        /*066c*/ 	.word	0x000031f0
        /*0670*/ 	.word	0x000000ff
        /*0674*/ 	.word	0x00000000
        /*0678*/ 	.short	0x010a
        /*067a*/ 	.byte	0x05
	.zero		1


	//   ....[87]....
        /*067c*/ 	.word	0x00003280
        /*0680*/ 	.word	0x000000ff
        /*0684*/ 	.word	0x00000000
        /*0688*/ 	.short	0x010a
        /*068a*/ 	.byte	0x05
	.zero		1


	//   ....[88]....
        /*068c*/ 	.word	0x00003310
        /*0690*/ 	.word	0x000000ff
        /*0694*/ 	.word	0x00000000
        /*0698*/ 	.short	0x010a
        /*069a*/ 	.byte	0x05
	.zero		1


	//   ....[89]....
        /*069c*/ 	.word	0x000033a0
        /*06a0*/ 	.word	0x000000ff
        /*06a4*/ 	.word	0x00000000
        /*06a8*/ 	.short	0x010a
        /*06aa*/ 	.byte	0x05
	.zero		1


	//   ....[90]....
        /*06ac*/ 	.word	0x00003430
        /*06b0*/ 	.word	0x000000ff
        /*06b4*/ 	.word	0x00000000
        /*06b8*/ 	.short	0x010a
        /*06ba*/ 	.byte	0x05
	.zero		1


	//   ....[91]....
        /*06bc*/ 	.word	0x000034c0
        /*06c0*/ 	.word	0x000000ff
        /*06c4*/ 	.word	0x00000000
        /*06c8*/ 	.short	0x010a
        /*06ca*/ 	.byte	0x05
	.zero		1


	//   ....[92]....
        /*06cc*/ 	.word	0x00003550
        /*06d0*/ 	.word	0x000000ff
        /*06d4*/ 	.word	0x00000000
        /*06d8*/ 	.short	0x010a
        /*06da*/ 	.byte	0x05
	.zero		1


	//   ....[93]....
        /*06dc*/ 	.word	0x000035e0
        /*06e0*/ 	.word	0x000000ff
        /*06e4*/ 	.word	0x00000000
        /*06e8*/ 	.short	0x010a
        /*06ea*/ 	.byte	0x05
	.zero		1


	//   ....[94]....
        /*06ec*/ 	.word	0x00003670
        /*06f0*/ 	.word	0x000000ff
        /*06f4*/ 	.word	0x00000000
        /*06f8*/ 	.short	0x010a
        /*06fa*/ 	.byte	0x05
	.zero		1


	//   ....[95]....
        /*06fc*/ 	.word	0x00003700
        /*0700*/ 	.word	0x000000ff
        /*0704*/ 	.word	0x00000000
        /*0708*/ 	.short	0x010a
        /*070a*/ 	.byte	0x05
	.zero		1


	//   ....[96]....
        /*070c*/ 	.word	0x000037a0
        /*0710*/ 	.word	0x00000000
        /*0714*/ 	.word	0x00000000
        /*0718*/ 	.short	0x010a
        /*071a*/ 	.byte	0xff
	.zero		1


	//   ....[97]....
        /*071c*/ 	.word	0x000038e0
        /*0720*/ 	.word	0x00000002
        /*0724*/ 	.word	0x000001f0
        /*0728*/ 	.short	0x010a
        /*072a*/ 	.byte	0xff
	.zero		1


	//   ....[98]....
        /*072c*/ 	.word	0x00003940
        /*0730*/ 	.word	0x00000004
        /*0734*/ 	.word	0x00000000
        /*0738*/ 	.short	0x0101
        /*073a*/ 	.byte	0xff
	.zero		1


	//   ....[99]....
        /*073c*/ 	.word	0x00003960
        /*0740*/ 	.word	0x000000ff
        /*0744*/ 	.word	0x000001a0
        /*0748*/ 	.short	0x010a
        /*074a*/ 	.byte	0x04
	.zero		1


	//   ....[100]....
        /*074c*/ 	.word	0x00003a80
        /*0750*/ 	.word	0x00000002
        /*0754*/ 	.word	0x00000190
        /*0758*/ 	.short	0x010a
        /*075a*/ 	.byte	0xff
	.zero		1


	//   ....[101]....
        /*075c*/ 	.word	0x00003b90
        /*0760*/ 	.word	0x00000002
        /*0764*/ 	.word	0x00000000
        /*0768*/ 	.short	0x0101
        /*076a*/ 	.byte	0xff
	.zero		1


	//   ....[102]....
        /*076c*/ 	.word	0x00003c20
        /*0770*/ 	.word	0x000000ff
        /*0774*/ 	.word	0x000001a0
        /*0778*/ 	.short	0x0106
        /*077a*/ 	.byte	0x04
	.zero		1


	//   ....[103]....
        /*077c*/ 	.word	0x00003c40
        /*0780*/ 	.word	0x000000ff
        /*0784*/ 	.word	0x000001a0
        /*0788*/ 	.short	0x010a
        /*078a*/ 	.byte	0x04
	.zero		1


	//   ....[104]....
        /*078c*/ 	.word	0x00003cd0
        /*0790*/ 	.word	0x000000ff
        /*0794*/ 	.word	0x000001a0
        /*0798*/ 	.short	0x0106
        /*079a*/ 	.byte	0x07
	.zero		1


	//   ....[105]....
        /*079c*/ 	.word	0x00003d10
        /*07a0*/ 	.word	0x00000000
        /*07a4*/ 	.word	0x000001a0
        /*07a8*/ 	.short	0x010a
        /*07aa*/ 	.byte	0xff
	.zero		1


	//   ....[106]....
        /*07ac*/ 	.word	0x00004210
        /*07b0*/ 	.word	0x00000000
        /*07b4*/ 	.word	0x00000190
        /*07b8*/ 	.short	0x010a
        /*07ba*/ 	.byte	0xff
	.zero		1


	//   ....[107]....
        /*07bc*/ 	.word	0x00004310
        /*07c0*/ 	.word	0x00000003
        /*07c4*/ 	.word	0x00000000
        /*07c8*/ 	.short	0x0101
        /*07ca*/ 	.byte	0xff
	.zero		1


	//   ....[108]....
        /*07cc*/ 	.word	0x00004320
        /*07d0*/ 	.word	0x000000ff
        /*07d4*/ 	.word	0x00000000
        /*07d8*/ 	.short	0x010a
        /*07da*/ 	.byte	0x04
	.zero		1


	//   ....[109]....
        /*07dc*/ 	.word	0x00004340
        /*07e0*/ 	.word	0x000000ff
        /*07e4*/ 	.word	0x000001d0
        /*07e8*/ 	.short	0x010a
        /*07ea*/ 	.byte	0x13
	.zero		1


	//   ....[110]....
        /*07ec*/ 	.word	0x00004480
        /*07f0*/ 	.word	0x000000ff
        /*07f4*/ 	.word	0x00000000
        /*07f8*/ 	.short	0x010a
        /*07fa*/ 	.byte	0x06
	.zero		1


	//   ....[111]....
        /*07fc*/ 	.word	0x00004580
        /*0800*/ 	.word	0x000000ff
        /*0804*/ 	.word	0x00000000
        /*0808*/ 	.short	0x010a
        /*080a*/ 	.byte	0x04
	.zero		1


	//   ....[112]....
        /*080c*/ 	.word	0x00004760
        /*0810*/ 	.word	0x000000ff
        /*0814*/ 	.word	0x00000000
        /*0818*/ 	.short	0x010a
        /*081a*/ 	.byte	0x04
	.zero		1


	//   ....[113]....
        /*081c*/ 	.word	0x000047f0
        /*0820*/ 	.word	0x000000ff
        /*0824*/ 	.word	0x00000000
        /*0828*/ 	.short	0x010a
        /*082a*/ 	.byte	0x05
	.zero		1


	//   ....[114]....
        /*082c*/ 	.word	0x00004880
        /*0830*/ 	.word	0x000000ff
        /*0834*/ 	.word	0x00000000
        /*0838*/ 	.short	0x010a
        /*083a*/ 	.byte	0x05
	.zero		1


	//   ....[115]....
        /*083c*/ 	.word	0x00004910
        /*0840*/ 	.word	0x000000ff
        /*0844*/ 	.word	0x00000000
        /*0848*/ 	.short	0x010a
        /*084a*/ 	.byte	0x04
	.zero		1


	//   ....[116]....
        /*084c*/ 	.word	0x00004e20
        /*0850*/ 	.word	0x0000000c
        /*0854*/ 	.word	0x00000190
        /*0858*/ 	.short	0x010a
        /*085a*/ 	.byte	0xff
	.zero		1


	//   ....[117]....
        /*085c*/ 	.word	0x00004f90
        /*0860*/ 	.word	0x00000000
        /*0864*/ 	.word	0x00000000
        /*0868*/ 	.short	0x0101
        /*086a*/ 	.byte	0xff
	.zero		1


	//   ....[118]....
        /*086c*/ 	.word	0x00005420
        /*0870*/ 	.word	0x000000ff
        /*0874*/ 	.word	0x00000188
        /*0878*/ 	.short	0x010a
        /*087a*/ 	.byte	0x15
	.zero		1


	//   ....[119]....
        /*087c*/ 	.word	0x000055a0
        /*0880*/ 	.word	0x000000ff
        /*0884*/ 	.word	0x00000160
        /*0888*/ 	.short	0x010a
        /*088a*/ 	.byte	0x15
	.zero		1


	//   ....[120]....
        /*088c*/ 	.word	0x00005710
        /*0890*/ 	.word	0x000000ff
        /*0894*/ 	.word	0x00000140
        /*0898*/ 	.short	0x010b
        /*089a*/ 	.byte	0x15
	.zero		1


	//   ....[121]....
        /*089c*/ 	.word	0x00005720
        /*08a0*/ 	.word	0x000000ff
        /*08a4*/ 	.word	0x00000000
        /*08a8*/ 	.short	0x0101
        /*08aa*/ 	.byte	0x28
	.zero		1


	//   ....[122]....
        /*08ac*/ 	.word	0x00005730
        /*08b0*/ 	.word	0x000000ff
        /*08b4*/ 	.word	0x00000168
        /*08b8*/ 	.short	0x010a
        /*08ba*/ 	.byte	0x15
	.zero		1


	//   ....[123]....
        /*08bc*/ 	.word	0x00005880
        /*08c0*/ 	.word	0x000000ff
        /*08c4*/ 	.word	0x00000148
        /*08c8*/ 	.short	0x010b
        /*08ca*/ 	.byte	0x15
	.zero		1


	//   ....[124]....
        /*08cc*/ 	.word	0x00005890
        /*08d0*/ 	.word	0x000000ff
        /*08d4*/ 	.word	0x00000000
        /*08d8*/ 	.short	0x0101
        /*08da*/ 	.byte	0x27
	.zero		1


	//   ....[125]....
        /*08dc*/ 	.word	0x000058a0
        /*08e0*/ 	.word	0x000000ff
        /*08e4*/ 	.word	0x00000170
        /*08e8*/ 	.short	0x010a
        /*08ea*/ 	.byte	0x15
	.zero		1


	//   ....[126]....
        /*08ec*/ 	.word	0x000059e0
        /*08f0*/ 	.word	0x000000ff
        /*08f4*/ 	.word	0x00000150
        /*08f8*/ 	.short	0x010b
        /*08fa*/ 	.byte	0x15
	.zero		1


	//   ....[127]....
        /*08fc*/ 	.word	0x000059f0
        /*0900*/ 	.word	0x000000ff
        /*0904*/ 	.word	0x00000000
        /*0908*/ 	.short	0x0101
        /*090a*/ 	.byte	0x26
	.zero		1


	//   ....[128]....
        /*090c*/ 	.word	0x00005a00
        /*0910*/ 	.word	0x000000ff
        /*0914*/ 	.word	0x00000178
        /*0918*/ 	.short	0x010a
        /*091a*/ 	.byte	0x15
	.zero		1


	//   ....[129]....
        /*091c*/ 	.word	0x00005be0
        /*0920*/ 	.word	0x000000ff
        /*0924*/ 	.word	0x00000158
        /*0928*/ 	.short	0x010b
        /*092a*/ 	.byte	0x15
	.zero		1


	//   ....[130]....
        /*092c*/ 	.word	0x00005bf0
        /*0930*/ 	.word	0x000000ff
        /*0934*/ 	.word	0x00000000
        /*0938*/ 	.short	0x0101
        /*093a*/ 	.byte	0x25
	.zero		1


	//   ....[131]....
        /*093c*/ 	.word	0x00005c20
        /*0940*/ 	.word	0x000000ff
        /*0944*/ 	.word	0x00000160
        /*0948*/ 	.short	0x010a
        /*094a*/ 	.byte	0x15
	.zero		1


	//   ....[132]....
        /*094c*/ 	.word	0x00005c40
        /*0950*/ 	.word	0x000000ff
        /*0954*/ 	.word	0x00000168
        /*0958*/ 	.short	0x010a
        /*095a*/ 	.byte	0x15
	.zero		1


	//   ....[133]....
        /*095c*/ 	.word	0x00005c60
        /*0960*/ 	.word	0x000000ff
        /*0964*/ 	.word	0x00000170
        /*0968*/ 	.short	0x010a
        /*096a*/ 	.byte	0x15
	.zero		1


	//   ....[134]....
        /*096c*/ 	.word	0x00005ca0
        /*0970*/ 	.word	0x00000000
        /*0974*/ 	.word	0x00000178
        /*0978*/ 	.short	0x010a
        /*097a*/ 	.byte	0xff
	.zero		1


	//   ....[135]....
        /*097c*/ 	.word	0x00005ff0
        /*0980*/ 	.word	0x00000003
        /*0984*/ 	.word	0x00000190
        /*0988*/ 	.short	0x010a
        /*098a*/ 	.byte	0xff
	.zero		1


	//   ....[136]....
        /*098c*/ 	.word	0x00006170
        /*0990*/ 	.word	0x00000000
        /*0994*/ 	.word	0x00000000
        /*0998*/ 	.short	0x0101
        /*099a*/ 	.byte	0xff
	.zero		1


	//   ....[137]....
        /*099c*/ 	.word	0x00006ca0
        /*09a0*/ 	.word	0x00000002
        /*09a4*/ 	.word	0x00000140
        /*09a8*/ 	.short	0x010a
        /*09aa*/ 	.byte	0xff
	.zero		1


	//   ....[138]....
        /*09ac*/ 	.word	0x00006ce0
        /*09b0*/ 	.word	0x00000047
        /*09b4*/ 	.word	0x000001b0
        /*09b8*/ 	.short	0x010a
        /*09ba*/ 	.byte	0xff
	.zero		1


	//   ....[139]....
        /*09bc*/ 	.word	0x00006dd0
        /*09c0*/ 	.word	0x00000002
        /*09c4*/ 	.word	0x00000140
        /*09c8*/ 	.short	0x010a
        /*09ca*/ 	.byte	0xff
	.zero		1


	//   ....[140]....
        /*09cc*/ 	.word	0x00006ee0
        /*09d0*/ 	.word	0x00000000
        /*09d4*/ 	.word	0x00000000
        /*09d8*/ 	.short	0x0101
        /*09da*/ 	.byte	0xff
	.zero		1


	//   ....[141]....
        /*09dc*/ 	.word	0x00006f60
        /*09e0*/ 	.word	0x00000047
        /*09e4*/ 	.word	0x000001b0
        /*09e8*/ 	.short	0x010a
        /*09ea*/ 	.byte	0xff
	.zero		1


	//   ....[142]....
        /*09ec*/ 	.word	0x00007ab0
        /*09f0*/ 	.word	0x00000069
        /*09f4*/ 	.word	0x00000140
        /*09f8*/ 	.short	0x010a
        /*09fa*/ 	.byte	0xff
	.zero		1


	//   ....[143]....
        /*09fc*/ 	.word	0x00007b80
        /*0a00*/ 	.word	0x00000069
        /*0a04*/ 	.word	0x00000140
        /*0a08*/ 	.short	0x010a
        /*0a0a*/ 	.byte	0xff
	.zero		1


	//   ....[144]....
        /*0a0c*/ 	.word	0x00007c90
        /*0a10*/ 	.word	0x00000000
        /*0a14*/ 	.word	0x00000000
        /*0a18*/ 	.short	0x0101
        /*0a1a*/ 	.byte	0xff
	.zero		1


	//   ....[145]....
        /*0a1c*/ 	.word	0x00008800
        /*0a20*/ 	.word	0x00000069
        /*0a24*/ 	.word	0x00000140
        /*0a28*/ 	.short	0x010a
        /*0a2a*/ 	.byte	0xff
	.zero		1


	//   ....[146]....
        /*0a2c*/ 	.word	0x000088d0
        /*0a30*/ 	.word	0x00000069
        /*0a34*/ 	.word	0x00000140
        /*0a38*/ 	.short	0x010a
        /*0a3a*/ 	.byte	0xff
	.zero		1


	//   ....[147]....
        /*0a3c*/ 	.word	0x000089e0
        /*0a40*/ 	.word	0x00000000
        /*0a44*/ 	.word	0x00000000
        /*0a48*/ 	.short	0x0101
        /*0a4a*/ 	.byte	0xff
	.zero		1


	//   ....[148]....
        /*0a4c*/ 	.word	0x00009580
        /*0a50*/ 	.word	0x00000067
        /*0a54*/ 	.word	0x00000140
        /*0a58*/ 	.short	0x010a
        /*0a5a*/ 	.byte	0xff
	.zero		1


	//   ....[149]....
        /*0a5c*/ 	.word	0x00009650
        /*0a60*/ 	.word	0x00000067
        /*0a64*/ 	.word	0x00000140
        /*0a68*/ 	.short	0x010a
        /*0a6a*/ 	.byte	0xff
	.zero		1


	//   ....[150]....
        /*0a6c*/ 	.word	0x00009760
        /*0a70*/ 	.word	0x00000000
        /*0a74*/ 	.word	0x00000000
        /*0a78*/ 	.short	0x0101
        /*0a7a*/ 	.byte	0xff
	.zero		1


	//   ....[151]....
        /*0a7c*/ 	.word	0x00009bf0
        /*0a80*/ 	.word	0x000000ff
        /*0a84*/ 	.word	0x00000000
        /*0a88*/ 	.short	0x0101
        /*0a8a*/ 	.byte	0x04
	.zero		1


	//   ....[152]....
        /*0a8c*/ 	.word	0x0000a3f0
        /*0a90*/ 	.word	0x00000000
        /*0a94*/ 	.word	0x00000200
        /*0a98*/ 	.short	0x010a
        /*0a9a*/ 	.byte	0xff
	.zero		1


	//   ....[153]....
        /*0a9c*/ 	.word	0x0000a450
        /*0aa0*/ 	.word	0x00000000
        /*0aa4*/ 	.word	0x000000a0
        /*0aa8*/ 	.short	0x010a
        /*0aaa*/ 	.byte	0xff
	.zero		1


	//   ....[154]....
        /*0aac*/ 	.word	0x0000a4b0
        /*0ab0*/ 	.word	0x00000000
        /*0ab4*/ 	.word	0x000000a0
        /*0ab8*/ 	.short	0x010a
        /*0aba*/ 	.byte	0xff
	.zero		1


	//   ....[155]....
        /*0abc*/ 	.word	0x0000a500
        /*0ac0*/ 	.word	0x00000003
        /*0ac4*/ 	.word	0x00000190
        /*0ac8*/ 	.short	0x010a
        /*0aca*/ 	.byte	0xff
	.zero		1


	//   ....[156]....
        /*0acc*/ 	.word	0x0000a560
        /*0ad0*/ 	.word	0x00000000
        /*0ad4*/ 	.word	0x00000000
        /*0ad8*/ 	.short	0x010a
        /*0ada*/ 	.byte	0xff
	.zero		1


	//   ....[157]....
        /*0adc*/ 	.word	0x0000a5c0
        /*0ae0*/ 	.word	0x00000000
        /*0ae4*/ 	.word	0x00000000
        /*0ae8*/ 	.short	0x010a
        /*0aea*/ 	.byte	0xff
	.zero		1


	//   ....[158]....
        /*0aec*/ 	.word	0x0000a620
        /*0af0*/ 	.word	0x00000000
        /*0af4*/ 	.word	0x00000000
        /*0af8*/ 	.short	0x010a
        /*0afa*/ 	.byte	0xff
	.zero		1


	//   ....[159]....
        /*0afc*/ 	.word	0x0000a680
        /*0b00*/ 	.word	0x00000000
        /*0b04*/ 	.word	0x00000000
        /*0b08*/ 	.short	0x010a
        /*0b0a*/ 	.byte	0xff
	.zero		1


	//   ....[160]....
        /*0b0c*/ 	.word	0x0000a6e0
        /*0b10*/ 	.word	0x00000000
        /*0b14*/ 	.word	0x00000000
        /*0b18*/ 	.short	0x010a
        /*0b1a*/ 	.byte	0xff
	.zero		1


	//   ....[161]....
        /*0b1c*/ 	.word	0x0000a740
        /*0b20*/ 	.word	0x00000000
        /*0b24*/ 	.word	0x00000000
        /*0b28*/ 	.short	0x010a
        /*0b2a*/ 	.byte	0xff
	.zero		1


	//   ....[162]....
        /*0b2c*/ 	.word	0x0000a7a0
        /*0b30*/ 	.word	0x00000000
        /*0b34*/ 	.word	0x00000000
        /*0b38*/ 	.short	0x010a
        /*0b3a*/ 	.byte	0xff
	.zero		1


	//   ....[163]....
        /*0b3c*/ 	.word	0x0000a800
        /*0b40*/ 	.word	0x00000000
        /*0b44*/ 	.word	0x00000000
        /*0b48*/ 	.short	0x010a
        /*0b4a*/ 	.byte	0xff
	.zero		1


	//   ....[164]....
        /*0b4c*/ 	.word	0x0000a860
        /*0b50*/ 	.word	0x00000000
        /*0b54*/ 	.word	0x00000000
        /*0b58*/ 	.short	0x010a
        /*0b5a*/ 	.byte	0xff
	.zero		1


	//   ....[165]....
        /*0b5c*/ 	.word	0x0000a8c0
        /*0b60*/ 	.word	0x00000000
        /*0b64*/ 	.word	0x00000000
        /*0b68*/ 	.short	0x010a
        /*0b6a*/ 	.byte	0xff
	.zero		1


	//   ....[166]....
        /*0b6c*/ 	.word	0x0000a920
        /*0b70*/ 	.word	0x00000000
        /*0b74*/ 	.word	0x00000000
        /*0b78*/ 	.short	0x010a
        /*0b7a*/ 	.byte	0xff
	.zero		1


	//   ....[167]....
        /*0b7c*/ 	.word	0x0000a980
        /*0b80*/ 	.word	0x00000000
        /*0b84*/ 	.word	0x00000000
        /*0b88*/ 	.short	0x010a
        /*0b8a*/ 	.byte	0xff
	.zero		1


	//   ....[168]....
        /*0b8c*/ 	.word	0x0000a9e0
        /*0b90*/ 	.word	0x00000000
        /*0b94*/ 	.word	0x00000000
        /*0b98*/ 	.short	0x010a
        /*0b9a*/ 	.byte	0xff
	.zero		1


	//   ....[169]....
        /*0b9c*/ 	.word	0x0000aa40
        /*0ba0*/ 	.word	0x00000000
        /*0ba4*/ 	.word	0x00000000
        /*0ba8*/ 	.short	0x010a
        /*0baa*/ 	.byte	0xff
	.zero		1


	//   ....[170]....
        /*0bac*/ 	.word	0x0000aaa0
        /*0bb0*/ 	.word	0x00000000
        /*0bb4*/ 	.word	0x00000000
        /*0bb8*/ 	.short	0x010a
        /*0bba*/ 	.byte	0xff
	.zero		1


	//   ....[171]....
        /*0bbc*/ 	.word	0x0000ab00
        /*0bc0*/ 	.word	0x00000000
        /*0bc4*/ 	.word	0x00000000
        /*0bc8*/ 	.short	0x010a
        /*0bca*/ 	.byte	0xff
	.zero		1


	//   ....[172]....
        /*0bcc*/ 	.word	0x0000ab60
        /*0bd0*/ 	.word	0x00000000
        /*0bd4*/ 	.word	0x00000000
        /*0bd8*/ 	.short	0x010a
        /*0bda*/ 	.byte	0xff
	.zero		1


	//   ....[173]....
        /*0bdc*/ 	.word	0x0000abc0
        /*0be0*/ 	.word	0x00000000
        /*0be4*/ 	.word	0x00000000
        /*0be8*/ 	.short	0x010a
        /*0bea*/ 	.byte	0xff
	.zero		1


	//   ....[174]....
        /*0bec*/ 	.word	0x0000ac20
        /*0bf0*/ 	.word	0x00000000
        /*0bf4*/ 	.word	0x00000000
        /*0bf8*/ 	.short	0x010a
        /*0bfa*/ 	.byte	0xff
	.zero		1


	//   ....[175]....
        /*0bfc*/ 	.word	0x0000ac70
        /*0c00*/ 	.word	0x00000002
        /*0c04*/ 	.word	0x000001f0
        /*0c08*/ 	.short	0x010a
        /*0c0a*/ 	.byte	0xff
	.zero		1


	//   ....[176]....
        /*0c0c*/ 	.word	0x0000acd0
        /*0c10*/ 	.word	0x00000002
        /*0c14*/ 	.word	0x000001a0
        /*0c18*/ 	.short	0x010a
        /*0c1a*/ 	.byte	0xff
	.zero		1


	//   ....[177]....
        /*0c1c*/ 	.word	0x0000ad20
        /*0c20*/ 	.word	0x00000002
        /*0c24*/ 	.word	0x00000190
        /*0c28*/ 	.short	0x010a
        /*0c2a*/ 	.byte	0xff
	.zero		1


	//   ....[178]....
        /*0c2c*/ 	.word	0x0000ad80
        /*0c30*/ 	.word	0x00000000
        /*0c34*/ 	.word	0x000001a0
        /*0c38*/ 	.short	0x010a
        /*0c3a*/ 	.byte	0xff
	.zero		1


	//   ....[179]....
        /*0c3c*/ 	.word	0x0000add0
        /*0c40*/ 	.word	0x00000000
        /*0c44*/ 	.word	0x00000190
        /*0c48*/ 	.short	0x010a
        /*0c4a*/ 	.byte	0xff
	.zero		1


	//   ....[180]....
        /*0c4c*/ 	.word	0x0000ae30
        /*0c50*/ 	.word	0x00000003
        /*0c54*/ 	.word	0x000001d0
        /*0c58*/ 	.short	0x010a
        /*0c5a*/ 	.byte	0xff
	.zero		1


	//   ....[181]....
        /*0c5c*/ 	.word	0x0000ae90
        /*0c60*/ 	.word	0x00000000
        /*0c64*/ 	.word	0x00000000
        /*0c68*/ 	.short	0x010a
        /*0c6a*/ 	.byte	0xff
	.zero		1


	//   ....[182]....
        /*0c6c*/ 	.word	0x0000aef0
        /*0c70*/ 	.word	0x00000000
        /*0c74*/ 	.word	0x00000000
        /*0c78*/ 	.short	0x010a
        /*0c7a*/ 	.byte	0xff
	.zero		1


	//   ....[183]....
        /*0c7c*/ 	.word	0x0000af50
        /*0c80*/ 	.word	0x00000000
        /*0c84*/ 	.word	0x00000000
        /*0c88*/ 	.short	0x010a
        /*0c8a*/ 	.byte	0xff
	.zero		1


	//   ....[184]....
        /*0c8c*/ 	.word	0x0000afb0
        /*0c90*/ 	.word	0x00000000
        /*0c94*/ 	.word	0x00000000
        /*0c98*/ 	.short	0x010a
        /*0c9a*/ 	.byte	0xff
	.zero		1


	//   ....[185]....
        /*0c9c*/ 	.word	0x0000b010
        /*0ca0*/ 	.word	0x00000000
        /*0ca4*/ 	.word	0x00000000
        /*0ca8*/ 	.short	0x010a
        /*0caa*/ 	.byte	0xff
	.zero		1


	//   ....[186]....
        /*0cac*/ 	.word	0x0000b060
        /*0cb0*/ 	.word	0x0000000c
        /*0cb4*/ 	.word	0x00000190
        /*0cb8*/ 	.short	0x010a
        /*0cba*/ 	.byte	0xff
	.zero		1


	//   ....[187]....
        /*0cbc*/ 	.word	0x0000b0c0
        /*0cc0*/ 	.word	0x00000000
        /*0cc4*/ 	.word	0x00000188
        /*0cc8*/ 	.short	0x010a
        /*0cca*/ 	.byte	0xff
	.zero		1


	//   ....[188]....
        /*0ccc*/ 	.word	0x0000b120
        /*0cd0*/ 	.word	0x00000000
        /*0cd4*/ 	.word	0x00000160
        /*0cd8*/ 	.short	0x010a
        /*0cda*/ 	.byte	0xff
	.zero		1


	//   ....[189]....
        /*0cdc*/ 	.word	0x0000b180
        /*0ce0*/ 	.word	0x00000000
        /*0ce4*/ 	.word	0x00000168
        /*0ce8*/ 	.short	0x010a
        /*0cea*/ 	.byte	0xff
	.zero		1


	//   ....[190]....
        /*0cec*/ 	.word	0x0000b1e0
        /*0cf0*/ 	.word	0x00000000
        /*0cf4*/ 	.word	0x00000170
        /*0cf8*/ 	.short	0x010a
        /*0cfa*/ 	.byte	0xff
	.zero		1


	//   ....[191]....
        /*0cfc*/ 	.word	0x0000b240
        /*0d00*/ 	.word	0x00000000
        /*0d04*/ 	.word	0x00000178
        /*0d08*/ 	.short	0x010a
        /*0d0a*/ 	.byte	0xff
	.zero		1


	//   ....[192]....
        /*0d0c*/ 	.word	0x0000b2a0
        /*0d10*/ 	.word	0x00000000
        /*0d14*/ 	.word	0x00000160
        /*0d18*/ 	.short	0x010a
        /*0d1a*/ 	.byte	0xff
	.zero		1


	//   ....[193]....
        /*0d1c*/ 	.word	0x0000b300
        /*0d20*/ 	.word	0x00000000
        /*0d24*/ 	.word	0x00000168
        /*0d28*/ 	.short	0x010a
        /*0d2a*/ 	.byte	0xff
	.zero		1


	//   ....[194]....
        /*0d2c*/ 	.word	0x0000b360
        /*0d30*/ 	.word	0x00000000
        /*0d34*/ 	.word	0x00000170
        /*0d38*/ 	.short	0x010a
        /*0d3a*/ 	.byte	0xff
	.zero		1


	//   ....[195]....
        /*0d3c*/ 	.word	0x0000b3b0
        /*0d40*/ 	.word	0x00000003
        /*0d44*/ 	.word	0x00000190
        /*0d48*/ 	.short	0x010a
        /*0d4a*/ 	.byte	0xff
	.zero		1


	//   ....[196]....
        /*0d4c*/ 	.word	0x0000b400
        /*0d50*/ 	.word	0x00000002
        /*0d54*/ 	.word	0x00000140
        /*0d58*/ 	.short	0x010a
        /*0d5a*/ 	.byte	0xff
	.zero		1


	//   ....[197]....
        /*0d5c*/ 	.word	0x0000b450
        /*0d60*/ 	.word	0x00000047
        /*0d64*/ 	.word	0x000001b0
        /*0d68*/ 	.short	0x010a
        /*0d6a*/ 	.byte	0xff
	.zero		1


	//   ....[198]....
        /*0d6c*/ 	.word	0x0000b4a0
        /*0d70*/ 	.word	0x00000069
        /*0d74*/ 	.word	0x00000140
        /*0d78*/ 	.short	0x010a
        /*0d7a*/ 	.byte	0xff
	.zero		1


	//   ....[199]....
        /*0d7c*/ 	.word	0x0000b4f0
        /*0d80*/ 	.word	0x00000069
        /*0d84*/ 	.word	0x00000140
        /*0d88*/ 	.short	0x010a
        /*0d8a*/ 	.byte	0xff
	.zero		1


	//   ....[200]....
        /*0d8c*/ 	.word	0x0000b540
        /*0d90*/ 	.word	0x00000067
        /*0d94*/ 	.word	0x00000140
        /*0d98*/ 	.short	0x010a
        /*0d9a*/ 	.byte	0xff
	.zero		1


	//----- nvinfo : EIATTR_NUM_MBARRIERS
	.align		4
.L_48:
        /*0d9c*/ 	.byte	0x03, 0x38
        /*0d9e*/ 	.short	0x0042


	//----- nvinfo : EIATTR_EXIT_INSTR_OFFSETS
	.align		4
        /*0da0*/ 	.byte	0x04, 0x1c
        /*0da2*/ 	.short	(.L_50 - .L_49)


	//   ....[0]....
.L_49:
        /*0da4*/ 	.word	0x000037d0


	//   ....[1]....
        /*0da8*/ 	.word	0x00003ce0


	//   ....[2]....
        /*0dac*/ 	.word	0x00003d40


	//   ....[3]....
        /*0db0*/ 	.word	0x00004b70


	//   ....[4]....
        /*0db4*/ 	.word	0x00005cd0


	//   ....[5]....
        /*0db8*/ 	.word	0x00005d10


	//   ....[6]....
        /*0dbc*/ 	.word	0x0000a3e0


	//----- nvinfo : EIATTR_MAX_THREADS
	.align		4
.L_50:
        /*0dc0*/ 	.byte	0x04, 0x05
        /*0dc2*/ 	.short	(.L_52 - .L_51)
.L_51:
        /*0dc4*/ 	.word	0x00000100
        /*0dc8*/ 	.word	0x00000001
        /*0dcc*/ 	.word	0x00000001


	//----- nvinfo : EIATTR_CRS_STACK_SIZE
	.align		4
.L_52:
        /*0dd0*/ 	.byte	0x04, 0x1e
        /*0dd2*/ 	.short	(.L_54 - .L_53)
.L_53:
        /*0dd4*/ 	.word	0x00000000


	//----- nvinfo : EIATTR_CBANK_PARAM_SIZE
	.align		4
.L_54:
        /*0dd8*/ 	.byte	0x03, 0x19
        /*0dda*/ 	.short	0x0800


	//----- nvinfo : EIATTR_PARAM_CBANK
	.align		4
        /*0ddc*/ 	.byte	0x04, 0x0a
        /*0dde*/ 	.short	(.L_56 - .L_55)
	.align		4
.L_55:
        /*0de0*/ 	.word	index@(.nv.constant0._ZN7cutlass13device_kernelINS_4gemm6kernel13GemmUniversalIN4cute5tupleIJiiiiEEENS1_10collective13CollectiveMmaINS1_35MainloopSm100TmaUmmaWarpSpecializedILi20ELi2ELi4ENS5_IJNS4_1CILi4EEESB_NSA_ILi1EEEEEEEENS5_IJNSA_ILi64EEENSA_ILi256EEENSA_ILi32EEEEEENS_12float_e5m2_tENS5_IJlSC_lEEESJ_SK_NS4_8TiledMMAINS4_8MMA_AtomIJNS4_10MMA_TraitsINS4_19SM100_MMA_F8F6F4_SSEJSJ_SJ_fSF_SG_NS4_17integral_constantINS4_4UMMA5MajorELSR_0EEESS_NSP_INSQ_7ScaleInELST_0EEESU_EEEEEENS4_6LayoutINS5_IJSC_SC_SC_EEENS5_IJNSA_ILi0EEESZ_SZ_EEEEENS5_IJNS4_10UnderscoreES12_S12_EEEEENS4_23SM90_TMA_LOAD_MULTICASTENS4_14ComposedLayoutINS4_7SwizzleILi1ELi4ELi3EEENS4_18smem_ptr_flag_bitsILi8EEENSX_INS5_IJNSA_ILi8EEESH_EEENS5_IJSH_SC_EEEEEEEvNS4_8identityES15_S1F_vS1G_EENS_8epilogue10collective18CollectiveEpilogueINS1I_23Sm100TmaWarpSpecializedILi4ELi2ELi32ELb0ELb0EEEJSI_NS5_IJNSX_ISF_SC_EES1N_EEESJ_SK_SJ_SK_NS1I_6fusion15FusionCallbacksIS1M_NS1P_17LinearCombinationISJ_fSJ_fLNS_15FloatRoundStyleE2EEESI_S1O_JEEENS4_5SM1004TMEM4LOAD26SM100_TMEM_LOAD_16dp32b32xENS4_13SM90_TMA_LOADENS16_INS17_ILi2ELi4ELi3EEES1A_NSX_INS5_IJS1B_SF_EEENS5_IJSF_SC_EEEEEEENS4_39AutoVectorizingCopyWithAssumedAlignmentILi128EEENS4_14SM90_TMA_STOREES24_S26_S26_EEEvvEEEEvNT_6ParamsE)
        /*0de4*/ 	.short	0x0380
        /*0de6*/ 	.short	0x0800


	//----- nvinfo : EIATTR_SW_WAR
	.align		4
.L_56:
        /*0de8*/ 	.byte	0x04, 0x36
        /*0dea*/ 	.short	(.L_58 - .L_57)
.L_57:
        /*0dec*/ 	.word	0x00000008
.L_58:


//--------------------- .nv.callgraph             --------------------------
	.section	.nv.callgraph,"",@"SHT_CUDA_CALLGRAPH"
	.align	4
	.sectionentsize	8
	.align		4
        /*0000*/ 	.word	0x00000000
	.align		4
        /*0004*/ 	.word	0xffffffff
	.align		4
        /*0008*/ 	.word	index@(_ZN7cutlass13device_kernelINS_4gemm6kernel13GemmUniversalIN4cute5tupleIJiiiiEEENS1_10collective13CollectiveMmaINS1_35MainloopSm100TmaUmmaWarpSpecializedILi20ELi2ELi4ENS5_IJNS4_1CILi4EEESB_NSA_ILi1EEEEEEEENS5_IJNSA_ILi64EEENSA_ILi256EEENSA_ILi32EEEEEENS_12float_e5m2_tENS5_IJlSC_lEEESJ_SK_NS4_8TiledMMAINS4_8MMA_AtomIJNS4_10MMA_TraitsINS4_19SM100_MMA_F8F6F4_SSEJSJ_SJ_fSF_SG_NS4_17integral_constantINS4_4UMMA5MajorELSR_0EEESS_NSP_INSQ_7ScaleInELST_0EEESU_EEEEEENS4_6LayoutINS5_IJSC_SC_SC_EEENS5_IJNSA_ILi0EEESZ_SZ_EEEEENS5_IJNS4_10UnderscoreES12_S12_EEEEENS4_23SM90_TMA_LOAD_MULTICASTENS4_14ComposedLayoutINS4_7SwizzleILi1ELi4ELi3EEENS4_18smem_ptr_flag_bitsILi8EEENSX_INS5_IJNSA_ILi8EEESH_EEENS5_IJSH_SC_EEEEEEEvNS4_8identityES15_S1F_vS1G_EENS_8epilogue10collective18CollectiveEpilogueINS1I_23Sm100TmaWarpSpecializedILi4ELi2ELi32ELb0ELb0EEEJSI_NS5_IJNSX_ISF_SC_EES1N_EEESJ_SK_SJ_SK_NS1I_6fusion15FusionCallbacksIS1M_NS1P_17LinearCombinationISJ_fSJ_fLNS_15FloatRoundStyleE2EEESI_S1O_JEEENS4_5SM1004TMEM4LOAD26SM100_TMEM_LOAD_16dp32b32xENS4_13SM90_TMA_LOADENS16_INS17_ILi2ELi4ELi3EEES1A_NSX_INS5_IJS1B_SF_EEENS5_IJSF_SC_EEEEEEENS4_39AutoVectorizingCopyWithAssumedAlignmentILi128EEENS4_14SM90_TMA_STOREES24_S26_S26_EEEvvEEEEvNT_6ParamsE)
	.align		4
        /*000c*/ 	.word	index@(__assertfail)
	.align		4
        /*0010*/ 	.word	0x00000000
	.align		4
        /*0014*/ 	.word	0xfffffffe
	.align		4
        /*0018*/ 	.word	0x00000000
	.align		4
        /*001c*/ 	.word	0xfffffffd
	.align		4
        /*0020*/ 	.word	0x00000000
	.align		4
        /*0024*/ 	.word	0xfffffffc


//--------------------- .nv.constant4             --------------------------
	.section	.nv.constant4,"a",@progbits
	.align	8
	.align		8
.nv.constant4:
        /*0000*/ 	.dword	__assertfail
	.align		8
        /*0008*/ 	.dword	__unnamed_1
	.align		8
        /*0010*/ 	.dword	__unnamed_2
	.align		8
        /*0018*/ 	.dword	__unnamed_3
	.align		8
        /*0020*/ 	.dword	_ZN40_INTERNAL_8c91a7f2_4_k_cu_aa077909_330864cuda3std3__45__cpo5beginE
	.align		8
        /*0028*/ 	.dword	_ZN40_INTERNAL_8c91a7f2_4_k_cu_aa077909_330864cuda3std3__45__cpo3endE
	.align		8
        /*0030*/ 	.dword	_ZN40_INTERNAL_8c91a7f2_4_k_cu_aa077909_330864cuda3std3__45__cpo6cbeginE
	.align		8
        /*0038*/ 	.dword	_ZN40_INTERNAL_8c91a7f2_4_k_cu_aa077909_330864cuda3std3__45__cpo4cendE
	.align		8
        /*0040*/ 	.dword	_ZN40_INTERNAL_8c91a7f2_4_k_cu_aa077909_330864cuda3std3__442_GLOBAL__N__8c91a7f2_4_k_cu_aa077909_330866ignoreE
	.align		8
        /*0048*/ 	.dword	_ZN40_INTERNAL_8c91a7f2_4_k_cu_aa077909_330864cuda3std3__419piecewise_constructE
	.align		8
        /*0050*/ 	.dword	_ZN40_INTERNAL_8c91a7f2_4_k_cu_aa077909_330864cuda3std3__48in_placeE
	.align		8
        /*0058*/ 	.dword	_ZN40_INTERNAL_8c91a7f2_4_k_cu_aa077909_330864cuda3std6ranges3__45__cpo4swapE
	.align		8
        /*0060*/ 	.dword	_ZN40_INTERNAL_8c91a7f2_4_k_cu_aa077909_330864cuda3std6ranges3__45__cpo9iter_moveE
	.align		8
        /*0068*/ 	.dword	_ZN40_INTERNAL_8c91a7f2_4_k_cu_aa077909_330864cute7productE
	.align		8
        /*0070*/ 	.dword	_ZN40_INTERNAL_8c91a7f2_4_k_cu_aa077909_330864cute1_E
	.align		8
        /*0078*/ 	.dword	$str$25
	.align		8
        /*0080*/ 	.dword	$str$26
	.align		8
        /*0088*/ 	.dword	$str$27
	.align		8
        /*0090*/ 	.dword	$str$28


//--------------------- .text._ZN7cutlass13device_kernelINS_4gemm6kernel13GemmUniversalIN4cute5tupleIJiiiiEEENS1_10collective13CollectiveMmaINS1_35MainloopSm100TmaUmmaWarpSpecializedILi20ELi2ELi4ENS5_IJNS4_1CILi4EEESB_NSA_ILi1EEEEEEEENS5_IJNSA_ILi64EEENSA_ILi256EEENSA_ILi32EEEEEENS_12float_e5m2_tENS5_IJlSC_lEEESJ_SK_NS4_8TiledMMAINS4_8MMA_AtomIJNS4_10MMA_TraitsINS4_19SM100_MMA_F8F6F4_SSEJSJ_SJ_fSF_SG_NS4_17integral_constantINS4_4UMMA5MajorELSR_0EEESS_NSP_INSQ_7ScaleInELST_0EEESU_EEEEEENS4_6LayoutINS5_IJSC_SC_SC_EEENS5_IJNSA_ILi0EEESZ_SZ_EEEEENS5_IJNS4_10UnderscoreES12_S12_EEEEENS4_23SM90_TMA_LOAD_MULTICASTENS4_14ComposedLayoutINS4_7SwizzleILi1ELi4ELi3EEENS4_18smem_ptr_flag_bitsILi8EEENSX_INS5_IJNSA_ILi8EEESH_EEENS5_IJSH_SC_EEEEEEEvNS4_8identityES15_S1F_vS1G_EENS_8epilogue10collective18CollectiveEpilogueINS1I_23Sm100TmaWarpSpecializedILi4ELi2ELi32ELb0ELb0EEEJSI_NS5_IJNSX_ISF_SC_EES1N_EEESJ_SK_SJ_SK_NS1I_6fusion15FusionCallbacksIS1M_NS1P_17LinearCombinationISJ_fSJ_fLNS_15FloatRoundStyleE2EEESI_S1O_JEEENS4_5SM1004TMEM4LOAD26SM100_TMEM_LOAD_16dp32b32xENS4_13SM90_TMA_LOADENS16_INS17_ILi2ELi4ELi3EEES1A_NSX_INS5_IJS1B_SF_EEENS5_IJSF_SC_EEEEEEENS4_39AutoVectorizingCopyWithAssumedAlignmentILi128EEENS4_14SM90_TMA_STOREES24_S26_S26_EEEvvEEEEvNT_6ParamsE --------------------------
	.section	.text._ZN7cutlass13device_kernelINS_4gemm6kernel13GemmUniversalIN4cute5tupleIJiiiiEEENS1_10collective13CollectiveMmaINS1_35MainloopSm100TmaUmmaWarpSpecializedILi20ELi2ELi4ENS5_IJNS4_1CILi4EEESB_NSA_ILi1EEEEEEEENS5_IJNSA_ILi64EEENSA_ILi256EEENSA_ILi32EEEEEENS_12float_e5m2_tENS5_IJlSC_lEEESJ_SK_NS4_8TiledMMAINS4_8MMA_AtomIJNS4_10MMA_TraitsINS4_19SM100_MMA_F8F6F4_SSEJSJ_SJ_fSF_SG_NS4_17integral_constantINS4_4UMMA5MajorELSR_0EEESS_NSP_INSQ_7ScaleInELST_0EEESU_EEEEEENS4_6LayoutINS5_IJSC_SC_SC_EEENS5_IJNSA_ILi0EEESZ_SZ_EEEEENS5_IJNS4_10UnderscoreES12_S12_EEEEENS4_23SM90_TMA_LOAD_MULTICASTENS4_14ComposedLayoutINS4_7SwizzleILi1ELi4ELi3EEENS4_18smem_ptr_flag_bitsILi8EEENSX_INS5_IJNSA_ILi8EEESH_EEENS5_IJSH_SC_EEEEEEEvNS4_8identityES15_S1F_vS1G_EENS_8epilogue10collective18CollectiveEpilogueINS1I_23Sm100TmaWarpSpecializedILi4ELi2ELi32ELb0ELb0EEEJSI_NS5_IJNSX_ISF_SC_EES1N_EEESJ_SK_SJ_SK_NS1I_6fusion15FusionCallbacksIS1M_NS1P_17LinearCombinationISJ_fSJ_fLNS_15FloatRoundStyleE2EEESI_S1O_JEEENS4_5SM1004TMEM4LOAD26SM100_TMEM_LOAD_16dp32b32xENS4_13SM90_TMA_LOADENS16_INS17_ILi2ELi4ELi3EEES1A_NSX_INS5_IJS1B_SF_EEENS5_IJSF_SC_EEEEEEENS4_39AutoVectorizingCopyWithAssumedAlignmentILi128EEENS4_14SM90_TMA_STOREES24_S26_S26_EEEvvEEEEvNT_6ParamsE,"ax",@progbits
	.align	128
.text._ZN7cutlass13device_kernelINS_4gemm6kernel13GemmUniversalIN4cute5tupleIJiiiiEEENS1_10collective13CollectiveMmaINS1_35MainloopSm100TmaUmmaWarpSpecializedILi20ELi2ELi4ENS5_IJNS4_1CILi4EEESB_NSA_ILi1EEEEEEEENS5_IJNSA_ILi64EEENSA_ILi256EEENSA_ILi32EEEEEENS_12float_e5m2_tENS5_IJlSC_lEEESJ_SK_NS4_8TiledMMAINS4_8MMA_AtomIJNS4_10MMA_TraitsINS4_19SM100_MMA_F8F6F4_SSEJSJ_SJ_fSF_SG_NS4_17integral_constantINS4_4UMMA5MajorELSR_0EEESS_NSP_INSQ_7ScaleInELST_0EEESU_EEEEEENS4_6LayoutINS5_IJSC_SC_SC_EEENS5_IJNSA_ILi0EEESZ_SZ_EEEEENS5_IJNS4_10UnderscoreES12_S12_EEEEENS4_23SM90_TMA_LOAD_MULTICASTENS4_14ComposedLayoutINS4_7SwizzleILi1ELi4ELi3EEENS4_18smem_ptr_flag_bitsILi8EEENSX_INS5_IJNSA_ILi8EEESH_EEENS5_IJSH_SC_EEEEEEEvNS4_8identityES15_S1F_vS1G_EENS_8epilogue10collective18CollectiveEpilogueINS1I_23Sm100TmaWarpSpecializedILi4ELi2ELi32ELb0ELb0EEEJSI_NS5_IJNSX_ISF_SC_EES1N_EEESJ_SK_SJ_SK_NS1I_6fusion15FusionCallbacksIS1M_NS1P_17LinearCombinationISJ_fSJ_fLNS_15FloatRoundStyleE2EEESI_S1O_JEEENS4_5SM1004TMEM4LOAD26SM100_TMEM_LOAD_16dp32b32xENS4_13SM90_TMA_LOADENS16_INS17_ILi2ELi4ELi3EEES1A_NSX_INS5_IJS1B_SF_EEENS5_IJSF_SC_EEEEEEENS4_39AutoVectorizingCopyWithAssumedAlignmentILi128EEENS4_14SM90_TMA_STOREES24_S26_S26_EEEvvEEEEvNT_6ParamsE:
        .type           _ZN7cutlass13device_kernelINS_4gemm6kernel13GemmUniversalIN4cute5tupleIJiiiiEEENS1_10collective13CollectiveMmaINS1_35MainloopSm100TmaUmmaWarpSpecializedILi20ELi2ELi4ENS5_IJNS4_1CILi4EEESB_NSA_ILi1EEEEEEEENS5_IJNSA_ILi64EEENSA_ILi256EEENSA_ILi32EEEEEENS_12float_e5m2_tENS5_IJlSC_lEEESJ_SK_NS4_8TiledMMAINS4_8MMA_AtomIJNS4_10MMA_TraitsINS4_19SM100_MMA_F8F6F4_SSEJSJ_SJ_fSF_SG_NS4_17integral_constantINS4_4UMMA5MajorELSR_0EEESS_NSP_INSQ_7ScaleInELST_0EEESU_EEEEEENS4_6LayoutINS5_IJSC_SC_SC_EEENS5_IJNSA_ILi0EEESZ_SZ_EEEEENS5_IJNS4_10UnderscoreES12_S12_EEEEENS4_23SM90_TMA_LOAD_MULTICASTENS4_14ComposedLayoutINS4_7SwizzleILi1ELi4ELi3EEENS4_18smem_ptr_flag_bitsILi8EEENSX_INS5_IJNSA_ILi8EEESH_EEENS5_IJSH_SC_EEEEEEEvNS4_8identityES15_S1F_vS1G_EENS_8epilogue10collective18CollectiveEpilogueINS1I_23Sm100TmaWarpSpecializedILi4ELi2ELi32ELb0ELb0EEEJSI_NS5_IJNSX_ISF_SC_EES1N_EEESJ_SK_SJ_SK_NS1I_6fusion15FusionCallbacksIS1M_NS1P_17LinearCombinationISJ_fSJ_fLNS_15FloatRoundStyleE2EEESI_S1O_JEEENS4_5SM1004TMEM4LOAD26SM100_TMEM_LOAD_16dp32b32xENS4_13SM90_TMA_LOADENS16_INS17_ILi2ELi4ELi3EEES1A_NSX_INS5_IJS1B_SF_EEENS5_IJSF_SC_EEEEEEENS4_39AutoVectorizingCopyWithAssumedAlignmentILi128EEENS4_14SM90_TMA_STOREES24_S26_S26_EEEvvEEEEvNT_6ParamsE,@function
        .size           _ZN7cutlass13device_kernelINS_4gemm6kernel13GemmUniversalIN4cute5tupleIJiiiiEEENS1_10collective13CollectiveMmaINS1_35MainloopSm100TmaUmmaWarpSpecializedILi20ELi2ELi4ENS5_IJNS4_1CILi4EEESB_NSA_ILi1EEEEEEEENS5_IJNSA_ILi64EEENSA_ILi256EEENSA_ILi32EEEEEENS_12float_e5m2_tENS5_IJlSC_lEEESJ_SK_NS4_8TiledMMAINS4_8MMA_AtomIJNS4_10MMA_TraitsINS4_19SM100_MMA_F8F6F4_SSEJSJ_SJ_fSF_SG_NS4_17integral_constantINS4_4UMMA5MajorELSR_0EEESS_NSP_INSQ_7ScaleInELST_0EEESU_EEEEEENS4_6LayoutINS5_IJSC_SC_SC_EEENS5_IJNSA_ILi0EEESZ_SZ_EEEEENS5_IJNS4_10UnderscoreES12_S12_EEEEENS4_23SM90_TMA_LOAD_MULTICASTENS4_14ComposedLayoutINS4_7SwizzleILi1ELi4ELi3EEENS4_18smem_ptr_flag_bitsILi8EEENSX_INS5_IJNSA_ILi8EEESH_EEENS5_IJSH_SC_EEEEEEEvNS4_8identityES15_S1F_vS1G_EENS_8epilogue10collective18CollectiveEpilogueINS1I_23Sm100TmaWarpSpecializedILi4ELi2ELi32ELb0ELb0EEEJSI_NS5_IJNSX_ISF_SC_EES1N_EEESJ_SK_SJ_SK_NS1I_6fusion15FusionCallbacksIS1M_NS1P_17LinearCombinationISJ_fSJ_fLNS_15FloatRoundStyleE2EEESI_S1O_JEEENS4_5SM1004TMEM4LOAD26SM100_TMEM_LOAD_16dp32b32xENS4_13SM90_TMA_LOADENS16_INS17_ILi2ELi4ELi3EEES1A_NSX_INS5_IJS1B_SF_EEENS5_IJSF_SC_EEEEEEENS4_39AutoVectorizingCopyWithAssumedAlignmentILi128EEENS4_14SM90_TMA_STOREES24_S26_S26_EEEvvEEEEvNT_6ParamsE,(.L_x_226 - _ZN7cutlass13device_kernelINS_4gemm6kernel13GemmUniversalIN4cute5tupleIJiiiiEEENS1_10collective13CollectiveMmaINS1_35MainloopSm100TmaUmmaWarpSpecializedILi20ELi2ELi4ENS5_IJNS4_1CILi4EEESB_NSA_ILi1EEEEEEEENS5_IJNSA_ILi64EEENSA_ILi256EEENSA_ILi32EEEEEENS_12float_e5m2_tENS5_IJlSC_lEEESJ_SK_NS4_8TiledMMAINS4_8MMA_AtomIJNS4_10MMA_TraitsINS4_19SM100_MMA_F8F6F4_SSEJSJ_SJ_fSF_SG_NS4_17integral_constantINS4_4UMMA5MajorELSR_0EEESS_NSP_INSQ_7ScaleInELST_0EEESU_EEEEEENS4_6LayoutINS5_IJSC_SC_SC_EEENS5_IJNSA_ILi0EEESZ_SZ_EEEEENS5_IJNS4_10UnderscoreES12_S12_EEEEENS4_23SM90_TMA_LOAD_MULTICASTENS4_14ComposedLayoutINS4_7SwizzleILi1ELi4ELi3EEENS4_18smem_ptr_flag_bitsILi8EEENSX_INS5_IJNSA_ILi8EEESH_EEENS5_IJSH_SC_EEEEEEEvNS4_8identityES15_S1F_vS1G_EENS_8epilogue10collective18CollectiveEpilogueINS1I_23Sm100TmaWarpSpecializedILi4ELi2ELi32ELb0ELb0EEEJSI_NS5_IJNSX_ISF_SC_EES1N_EEESJ_SK_SJ_SK_NS1I_6fusion15FusionCallbacksIS1M_NS1P_17LinearCombinationISJ_fSJ_fLNS_15FloatRoundStyleE2EEESI_S1O_JEEENS4_5SM1004TMEM4LOAD26SM100_TMEM_LOAD_16dp32b32xENS4_13SM90_TMA_LOADENS16_INS17_ILi2ELi4ELi3EEES1A_NSX_INS5_IJS1B_SF_EEENS5_IJSF_SC_EEEEEEENS4_39AutoVectorizingCopyWithAssumedAlignmentILi128EEENS4_14SM90_TMA_STOREES24_S26_S26_EEEvvEEEEvNT_6ParamsE)
        .other          _ZN7cutlass13device_kernelINS_4gemm6kernel13GemmUniversalIN4cute5tupleIJiiiiEEENS1_10collective13CollectiveMmaINS1_35MainloopSm100TmaUmmaWarpSpecializedILi20ELi2ELi4ENS5_IJNS4_1CILi4EEESB_NSA_ILi1EEEEEEEENS5_IJNSA_ILi64EEENSA_ILi256EEENSA_ILi32EEEEEENS_12float_e5m2_tENS5_IJlSC_lEEESJ_SK_NS4_8TiledMMAINS4_8MMA_AtomIJNS4_10MMA_TraitsINS4_19SM100_MMA_F8F6F4_SSEJSJ_SJ_fSF_SG_NS4_17integral_constantINS4_4UMMA5MajorELSR_0EEESS_NSP_INSQ_7ScaleInELST_0EEESU_EEEEEENS4_6LayoutINS5_IJSC_SC_SC_EEENS5_IJNSA_ILi0EEESZ_SZ_EEEEENS5_IJNS4_10UnderscoreES12_S12_EEEEENS4_23SM90_TMA_LOAD_MULTICASTENS4_14ComposedLayoutINS4_7SwizzleILi1ELi4ELi3EEENS4_18smem_ptr_flag_bitsILi8EEENSX_INS5_IJNSA_ILi8EEESH_EEENS5_IJSH_SC_EEEEEEEvNS4_8identityES15_S1F_vS1G_EENS_8epilogue10collective18CollectiveEpilogueINS1I_23Sm100TmaWarpSpecializedILi4ELi2ELi32ELb0ELb0EEEJSI_NS5_IJNSX_ISF_SC_EES1N_EEESJ_SK_SJ_SK_NS1I_6fusion15FusionCallbacksIS1M_NS1P_17LinearCombinationISJ_fSJ_fLNS_15FloatRoundStyleE2EEESI_S1O_JEEENS4_5SM1004TMEM4LOAD26SM100_TMEM_LOAD_16dp32b32xENS4_13SM90_TMA_LOADENS16_INS17_ILi2ELi4ELi3EEES1A_NSX_INS5_IJS1B_SF_EEENS5_IJSF_SC_EEEEEEENS4_39AutoVectorizingCopyWithAssumedAlignmentILi128EEENS4_14SM90_TMA_STOREES24_S26_S26_EEEvvEEEEvNT_6ParamsE,@"STO_CUDA_ENTRY STV_DEFAULT"
_ZN7cutlass13device_kernelINS_4gemm6kernel13GemmUniversalIN4cute5tupleIJiiiiEEENS1_10collective13CollectiveMmaINS1_35MainloopSm100TmaUmmaWarpSpecializedILi20ELi2ELi4ENS5_IJNS4_1CILi4EEESB_NSA_ILi1EEEEEEEENS5_IJNSA_ILi64EEENSA_ILi256EEENSA_ILi32EEEEEENS_12float_e5m2_tENS5_IJlSC_lEEESJ_SK_NS4_8TiledMMAINS4_8MMA_AtomIJNS4_10MMA_TraitsINS4_19SM100_MMA_F8F6F4_SSEJSJ_SJ_fSF_SG_NS4_17integral_constantINS4_4UMMA5MajorELSR_0EEESS_NSP_INSQ_7ScaleInELST_0EEESU_EEEEEENS4_6LayoutINS5_IJSC_SC_SC_EEENS5_IJNSA_ILi0EEESZ_SZ_EEEEENS5_IJNS4_10UnderscoreES12_S12_EEEEENS4_23SM90_TMA_LOAD_MULTICASTENS4_14ComposedLayoutINS4_7SwizzleILi1ELi4ELi3EEENS4_18smem_ptr_flag_bitsILi8EEENSX_INS5_IJNSA_ILi8EEESH_EEENS5_IJSH_SC_EEEEEEEvNS4_8identityES15_S1F_vS1G_EENS_8epilogue10collective18CollectiveEpilogueINS1I_23Sm100TmaWarpSpecializedILi4ELi2ELi32ELb0ELb0EEEJSI_NS5_IJNSX_ISF_SC_EES1N_EEESJ_SK_SJ_SK_NS1I_6fusion15FusionCallbacksIS1M_NS1P_17LinearCombinationISJ_fSJ_fLNS_15FloatRoundStyleE2EEESI_S1O_JEEENS4_5SM1004TMEM4LOAD26SM100_TMEM_LOAD_16dp32b32xENS4_13SM90_TMA_LOADENS16_INS17_ILi2ELi4ELi3EEES1A_NSX_INS5_IJS1B_SF_EEENS5_IJSF_SC_EEEEEEENS4_39AutoVectorizingCopyWithAssumedAlignmentILi128EEENS4_14SM90_TMA_STOREES24_S26_S26_EEEvvEEEEvNT_6ParamsE:
[----:B------:R-:W1:Y:S01]  /*0000*/  LDC R1, c[0x0][0x37c] ;  /* 0x0000df00ff017b82 */ /* 0x000e620000000800 */
[----:B------:R-:W2:Y:S01]  /*0010*/  S2R R97, SR_TID.X ;  /* 0x0000000000617919 */ /* 0x000ea20000002100 */
[----:B------:R-:W3:Y:S01]  /*0020*/  LDCU.64 UR8, c[0x0][0x890] ;  /* 0x00011200ff0877ac */ /* 0x000ee20008000a00 */
[----:B------:R-:W-:Y:S02]  /*0030*/  PRMT R89, RZ, 0x7610, R89 ;  /* 0x00007610ff597816 */ /* 0x000fe40000000059 */
[----:B------:R-:W-:Y:S02]  /*0040*/  ELECT P3, URZ, PT ;  /* 0x0000000000ff782f */ /* 0x000fe40003860000 */
[----:B---3--:R-:W-:-:S04]  /*0050*/  ISETP.NE.U32.AND P0, PT, RZ, UR8, PT ;  /* 0x00000008ff007c0c */ /* 0x008fc8000bf05070 */
[----:B------:R-:W-:Y:S02]  /*0060*/  ISETP.NE.AND.EX P1, PT, RZ, UR9, PT, P0 ;  /* 0x00000009ff007c0c */ /* 0x000fe4000bf25300 */
[----:B--2---:R-:W-:-:S05]  /*0070*/  SHF.R.U32.HI R90, RZ, 0x5, R97 ;  /* 0x00000005ff5a7819 */ /* 0x004fca0000011661 */
[----:B------:R-:W2:Y:S02]  /*0080*/  SHFL.IDX PT, R0, R90, RZ, 0x1f ;  /* 0x00001fff5a007589 */ /* 0x000ea400000e0000 */
[----:B--2---:R-:W-:-:S04]  /*0090*/  R2UR UR21, R0 ;  /* 0x00000000001572ca */ /* 0x004fc800000e0000 */
[----:B-1----:R-:W-:Y:S05]  /*00a0*/  @P1 BRA `(.L_x_0) ;  /* 0x0000000000301947 */ /* 0x002fea0003800000 */
[----:B------:R-:W1:Y:S02]  /*00b0*/  LDCU.64 UR4, c[0x0][0x888] ;  /* 0x00011100ff0477ac */ /* 0x000e640008000a00 */
[----:B-1----:R-:W-:-:S04]  /*00c0*/  UISETP.NE.U32.AND UP0, UPT, UR4, URZ, UPT ;  /* 0x000000ff0400728c */ /* 0x002fc8000bf05070 */
[----:B------:R-:W-:-:S09]  /*00d0*/  UISETP.NE.AND.EX UP0, UPT, UR5, URZ, UPT, UP0 ;  /* 0x000000ff0500728c */ /* 0x000fd2000bf05300 */
[----:B------:R-:W-:Y:S05]  /*00e0*/  BRA.U !UP0, `(.L_x_1) ;  /* 0x0000000108147547 */ /* 0x000fea000b800000 */
[----:B------:R-:W1:Y:S01]  /*00f0*/  LDC.64 R2, c[0x0][0x888] ;  /* 0x00022200ff027b82 */ /* 0x000e620000000a00 */
[----:B------:R-:W1:Y:S02]  /*0100*/  LDCU.64 UR4, c[0x0][0x358] ;  /* 0x00006b00ff0477ac */ /* 0x000e640008000a00 */
[----:B-1----:R1:W5:Y:S01]  /*0110*/  LDG.E R41, desc[UR4][R2.64] ;  /* 0x0000000402297981 */ /* 0x002362000c1e1900 */
[----:B------:R-:W-:Y:S01]  /*0120*/  HFMA2 R89, -RZ, RZ, 0, 5.9604644775390625e-08 ;  /* 0x00000001ff597431 */ /* 0x000fe200000001ff */
[----:B------:R-:W-:Y:S05]  /*0130*/  BRA `(.L_x_0) ;  /* 0x00000000000c7947 */ /* 0x000fea0003800000 */
.L_x_1:
[----:B------:R-:W1:Y:S01]  /*0140*/  LDCU UR4, c[0x0][0x880] ;  /* 0x00011000ff0477ac */ /* 0x000e620008000800 */
[----:B------:R-:W-:Y:S01]  /*0150*/  HFMA2 R89, -RZ, RZ, 0, 5.9604644775390625e-08 ;  /* 0x00000001ff597431 */ /* 0x000fe200000001ff */
[----:B-1----:R-:W-:-:S07]  /*0160*/  MOV R41, UR4 ;  /* 0x0000000400297c02 */ /* 0x002fce0008000f00 */
.L_x_0:
[----:B------:R-:W2:Y:S02]  /*0170*/  LDCU.64 UR4, c[0x0][0x8b0] ;  /* 0x00011600ff0477ac */ /* 0x000ea40008000a00 */
[----:B--2---:R-:W-:-:S04]  /*0180*/  UISETP.NE.U32.AND UP0, UPT, UR4, URZ, UPT ;  /* 0x000000ff0400728c */ /* 0x004fc8000bf05070 */
[----:B------:R-:W-:-:S09]  /*0190*/  UISETP.NE.AND.EX UP0, UPT, UR5, URZ, UPT, UP0 ;  /* 0x000000ff0500728c */ /* 0x000fd2000bf05300 */
[----:B------:R-:W-:Y:S05]  /*01a0*/  BRA.U UP0, `(.L_x_2) ;  /* 0x0000000100287547 */ /* 0x000fea000b800000 */
[----:B------:R-:W2:Y:S02]  /*01b0*/  LDCU.64 UR4, c[0x0][0x8a8] ;  /* 0x00011500ff0477ac */ /* 0x000ea40008000a00 */
[----:B--2---:R-:W-:-:S04]  /*01c0*/  UISETP.NE.U32.AND UP0, UPT, UR4, URZ, UPT ;  /* 0x000000ff0400728c */ /* 0x004fc8000bf05070 */
[----:B------:R-:W-:-:S09]  /*01d0*/  UISETP.NE.AND.EX UP0, UPT, UR5, URZ, UPT, UP0 ;  /* 0x000000ff0500728c */ /* 0x000fd2000bf05300 */
[----:B------:R-:W-:Y:S05]  /*01e0*/  BRA.U !UP0, `(.L_x_3) ;  /* 0x0000000108107547 */ /* 0x000fea000b800000 */
[----:B------:R-:W2:Y:S01]  /*01f0*/  LDC.64 R38, c[0x0][0x8a8] ;  /* 0x00022a00ff267b82 */ /* 0x000ea20000000a00 */
[----:B------:R-:W2:Y:S02]  /*0200*/  LDCU.64 UR4, c[0x0][0x358] ;  /* 0x00006b00ff0477ac */ /* 0x000ea40008000a00 */
[----:B--2---:R2:W5:Y:S01]  /*0210*/  LDG.E R38, desc[UR4][R38.64] ;  /* 0x0000000426267981 */ /* 0x004562000c1e1900 */
[----:B------:R-:W-:Y:S05]  /*0220*/  BRA `(.L_x_2) ;  /* 0x0000000000087947 */ /* 0x000fea0003800000 */
.L_x_3:
[----:B------:R-:W2:Y:S02]  /*0230*/  LDCU UR4, c[0x0][0x8a0] ;  /* 0x00011400ff0477ac */ /* 0x000ea40008000800 */
[----:B--2---:R-:W-:Y:S02]  /*0240*/  MOV R38, UR4 ;  /* 0x0000000400267c02 */ /* 0x004fe40008000f00 */
.L_x_2:
[----:B------:R-:W-:Y:S01]  /*0250*/  IMAD.U32 R0, RZ, RZ, UR21 ;  /* 0x00000015ff007e24 */ /* 0x000fe2000f8e00ff */
[----:B------:R-:W-:Y:S04]  /*0260*/  BSSY.RECONVERGENT B0, `(.L_x_4) ;  /* 0x000000c000007945 */ /* 0x000fe80003800200 */
[C---:B------:R-:W-:Y:S02]  /*0270*/  ISETP.NE.OR P2, PT, R0.reuse, 0x1, !P3 ;  /* 0x000000010000780c */ /* 0x040fe40005f45670 */
[----:B------:R-:W-:-:S11]  /*0280*/  ISETP.NE.OR P1, PT, R0, 0x3, !P3 ;  /* 0x000000030000780c */ /* 0x000fd60005f25670 */
[----:B------:R-:W-:Y:S05]  /*0290*/  @P2 BRA `(.L_x_5) ;  /* 0x0000000000202947 */ /* 0x000fea0003800000 */
[----:B------:R-:W3:Y:S02]  /*02a0*/  LDCU.64 UR4, c[0x0][0x348] ;  /* 0x00006900ff0477ac */ /* 0x000ee40008000a00 */
[----:B---3--:R-:W-:Y:S02]  /*02b0*/  UIADD3 UR6, UP1, UPT, UR4, 0x80, URZ ;  /* 0x0000008004067890 */ /* 0x008fe4000ff3e0ff */
[----:B------:R-:W-:Y:S02]  /*02c0*/  UIADD3 UR4, UP0, UPT, UR4, 0x180, URZ ;  /* 0x0000018004047890 */ /* 0x000fe4000ff1e0ff */
[----:B------:R-:W-:Y:S02]  /*02d0*/  UIADD3.X UR7, UPT, UPT, URZ, UR5, URZ, UP1, !UPT ;  /* 0x00000005ff077290 */ /* 0x000fe40008ffe4ff */
[----:B------:R-:W-:-:S07]  /*02e0*/  UIADD3.X UR5, UPT, UPT, URZ, UR5, URZ, UP0, !UPT ;  /* 0x00000005ff057290 */ /* 0x000fce00087fe4ff */
[----:B------:R3:W-:Y:S02]  /*02f0*/  UTMACCTL.PF [UR6] ;  /* 0x00000000060079b9 */ /* 0x0007e40008040000 */
[----:B------:R3:W-:Y:S02]  /*0300*/  UTMACCTL.PF [UR4] ;  /* 0x00000000040079b9 */ /* 0x0007e40008040000 */
[----:B---3--:R-:W-:Y:S01]  /*0310*/  NOP ;  /* 0x0000000000007918 */ /* 0x008fe20000000000 */
.L_x_5:
[----:B------:R-:W-:Y:S05]  /*0320*/  BSYNC.RECONVERGENT B0 ;  /* 0x0000000000007941 */ /* 0x000fea0003800200 */
.L_x_4:
[----:B------:R-:W-:Y:S04]  /*0330*/  BSSY.RECONVERGENT B0, `(.L_x_6) ;  /* 0x000000a000007945 */ /* 0x000fe80003800200 */
        /* <DEDUP_REMOVED lines=9> */
.L_x_7:
[----:B------:R-:W-:Y:S05]  /*03d0*/  BSYNC.RECONVERGENT B0 ;  /* 0x0000000000007941 */ /* 0x000fea0003800200 */
.L_x_6:
[----:B------:R-:W3:Y:S01]  /*03e0*/  LDCU.64 UR4, c[0x0][0x888] ;  /* 0x00011100ff0477ac */ /* 0x000ee20008000a00 */
[----:B------:R-:W-:Y:S01]  /*03f0*/  ISETP.NE.AND.EX P0, PT, RZ, UR9, PT, P0 ;  /* 0x00000009ff007c0c */ /* 0x000fe2000bf05300 */
[----:B------:R-:W-:Y:S01]  /*0400*/  UPLOP3.LUT UP3, UPT, UPT, UPT, UPT, 0x80, 0x8 ;  /* 0x000000000008789c */ /* 0x000fe20003f6f070 */
[----:B---3--:R-:W-:-:S04]  /*0410*/  ISETP.NE.U32.AND P1, PT, RZ, UR4, PT ;  /* 0x00000004ff007c0c */ /* 0x008fc8000bf25070 */
[----:B------:R-:W-:-:S13]  /*0420*/  ISETP.NE.AND.EX P1, PT, RZ, UR5, PT, P1 ;  /* 0x00000005ff007c0c */ /* 0x000fda000bf25310 */
[----:B------:R-:W-:Y:S05]  /*0430*/  @P1 BRA P0, `(.L_x_8) ;  /* 0x0000000000281947 */ /* 0x000fea0000000000 */
[----:B------:R-:W-:Y:S01]  /*0440*/  UISETP.NE.U32.AND UP0, UPT, UR8, URZ, UPT ;  /* 0x000000ff0800728c */ /* 0x000fe2000bf05070 */
[----:B-----5:R-:W-:Y:S01]  /*0450*/  FSETP.NEU.AND P0, PT, R41, RZ, PT ;  /* 0x000000ff2900720b */ /* 0x020fe20003f0d000 */
[----:B------:R-:W-:Y:S02]  /*0460*/  UISETP.NE.U32.AND UP2, UPT, UR4, URZ, UPT ;  /* 0x000000ff0400728c */ /* 0x000fe4000bf45070 */
[----:B------:R-:W-:Y:S02]  /*0470*/  UISETP.NE.AND.EX UP1, UPT, UR9, URZ, UPT, UP0 ;  /* 0x000000ff0900728c */ /* 0x000fe4000bf25300 */
[----:B------:R-:W-:-:S04]  /*0480*/  UISETP.NE.AND.EX UP0, UPT, UR5, URZ, UPT, UP2 ;  /* 0x000000ff0500728c */ /* 0x000fc8000bf05320 */
[----:B------:R-:W-:-:S04]  /*0490*/  USEL UR4, URZ, 0xffffffff, UP0 ;  /* 0xffffffffff047887 */ /* 0x000fc80008000000 */
[----:B------:R-:W-:Y:S01]  /*04a0*/  VOTEU.ANY UP0, P0 ;  /* 0x0000000000ff7886 */ /* 0x000fe20000000100 */
[----:B------:R-:W-:-:S04]  /*04b0*/  @!UP1 USEL UR4, URZ, 0xffffffff, UP0 ;  /* 0xffffffffff049887 */ /* 0x000fc80008000000 */
[----:B------:R-:W-:-:S04]  /*04c0*/  ULOP3.LUT UR4, UR4, 0x1, URZ, 0xc0, !UPT ;  /* 0x0000000104047892 */ /* 0x000fc8000f8ec0ff */
[----:B------:R-:W-:-:S11]  /*04d0*/  UISETP.NE.U32.AND UP3, UPT, UR4, 0x1, UPT ;  /* 0x000000010400788c */ /* 0x000fd6000bf65070 */
.L_x_8:
[----:B-1----:R-:W1:Y:S01]  /*04e0*/  SHFL.IDX PT, R2, R90, RZ, 0x1f ;  /* 0x00001fff5a027589 */ /* 0x002e6200000e0000 */
[----:B------:R-:W-:-:S04]  /*04f0*/  UISETP.NE.AND UP0, UPT, UR21, 0x2, UPT ;  /* 0x000000021500788c */ /* 0x000fc8000bf05270 */
[----:B------:R-:W-:Y:S01]  /*0500*/  USEL UR48, URZ, 0x1, UP0 ;  /* 0x00000001ff307887 */ /* 0x000fe20008000000 */
[----:B-1----:R-:W-:-:S13]  /*0510*/  ISETP.NE.AND P0, PT, R2, RZ, PT ;  /* 0x000000ff0200720c */ /* 0x002fda0003f05270 */
[----:B------:R-:W-:Y:S05]  /*0520*/  @P0 BRA `(.L_x_9) ;  /* 0x0000000000e40947 */ /* 0x000fea0003800000 */
[----:B------:R-:W-:Y:S01]  /*0530*/  ELECT P0, URZ, PT ;  /* 0x0000000000ff782f */ /* 0x000fe20003800000 */
[----:B------:R-:W-:-:S12]  /*0540*/  BSSY.RECONVERGENT B0, `(.L_x_9) ;  /* 0x0000037000007945 */ /* 0x000fd80003800200 */
[----:B------:R-:W-:Y:S05]  /*0550*/  @!P0 BRA `(.L_x_10) ;  /* 0x0000000000d48947 */ /* 0x000fea0003800000 */
[----:B------:R-:W1:Y:S01]  /*0560*/  S2UR UR4, SR_CgaCtaId ;  /* 0x00000000000479c3 */ /* 0x000e620000008800 */
[----:B------:R-:W-:Y:S01]  /*0570*/  UMOV UR5, 0x400 ;  /* 0x0000040000057882 */ /* 0x000fe20000000000 */
[----:B------:R-:W-:Y:S01]  /*0580*/  UMOV UR8, 0x1 ;  /* 0x0000000100087882 */ /* 0x000fe20000000000 */
[----:B------:R-:W-:Y:S01]  /*0590*/  UMOV UR6, 0x7 ;  /* 0x0000000700067882 */ /* 0x000fe20000000000 */
[----:B------:R-:W-:-:S04]  /*05a0*/  UIADD3 UR8, UPT, UPT, -UR8, 0x100000, URZ ;  /* 0x0010000008087890 */ /* 0x000fc8000fffe1ff */
[----:B------:R-:W-:Y:S02]  /*05b0*/  USHF.L.U32 UR9, UR8, 0xb, URZ ;  /* 0x0000000b08097899 */ /* 0x000fe400080006ff */
[----:B------:R-:W-:Y:S02]  /*05c0*/  USHF.L.U32 UR8, UR8, 0x1, URZ ;  /* 0x0000000108087899 */ /* 0x000fe400080006ff */
[----:B------:R-:W-:-:S04]  /*05d0*/  UIADD3 UR6, UPT, UPT, -UR6, 0x100000, URZ ;  /* 0x0010000006067890 */ /* 0x000fc8000fffe1ff */
[----:B------:R-:W-:Y:S02]  /*05e0*/  USHF.L.U32 UR7, UR6, 0xb, URZ ;  /* 0x0000000b06077899 */ /* 0x000fe400080006ff */
[----:B------:R-:W-:Y:S02]  /*05f0*/  USHF.L.U32 UR6, UR6, 0x1, URZ ;  /* 0x0000000106067899 */ /* 0x000fe400080006ff */
[----:B-1----:R-:W-:Y:S01]  /*0600*/  ULEA UR4, UR4, UR5, 0x18 ;  /* 0x0000000504047291 */ /* 0x002fe2000f8ec0ff */
[----:B------:R-:W1:Y:S11]  /*0610*/  FENCE.VIEW.ASYNC.S ;  /* 0x00000000000073c6 */ /* 0x000e760000000000 */
[----:B-1----:R1:W3:Y:S01]  /*0620*/  SYNCS.EXCH.64 URZ, [UR4], UR8 ;  /* 0x0000000804ff75b2 */ /* 0x0022e20008000100 */
[----:B------:R1:W4:Y:S01]  /*0630*/  SYNCS.EXCH.64 URZ, [UR4+0xa0], UR6 ;  /* 0x0000a00604ff75b2 */ /* 0x0003220008000100 */
[----:B------:R1:W1:Y:S01]  /*0640*/  SYNCS.EXCH.64 URZ, [UR4+0x8], UR8 ;  /* 0x0000080804ff75b2 */ /* 0x0002620008000100 */
        /* <DEDUP_REMOVED lines=37> */
[----:B---34-:R-:W-:Y:S01]  /*08a0*/  NOP ;  /* 0x0000000000007918 */ /* 0x018fe20000000000 */
.L_x_10:
[----:B-1----:R-:W-:Y:S05]  /*08b0*/  BSYNC.RECONVERGENT B0 ;  /* 0x0000000000007941 */ /* 0x002fea0003800200 */
.L_x_9:
[----:B------:R-:W1:Y:S01]  /*08c0*/  SHFL.IDX PT, R2, R90, RZ, 0x1f ;  /* 0x00001fff5a027589 */ /* 0x000e6200000e0000 */
[----:B------:R-:W-:Y:S01]  /*08d0*/  NOP ;  /* 0x0000000000007918 */ /* 0x000fe20000000000 */
[----:B-1----:R-:W-:-:S13]  /*08e0*/  ISETP.NE.AND P0, PT, R2, 0x1, PT ;  /* 0x000000010200780c */ /* 0x002fda0003f05270 */
[----:B------:R-:W-:Y:S05]  /*08f0*/  @P0 BRA `(.L_x_11) ;  /* 0x0000000000580947 */ /* 0x000fea0003800000 */
        /* <DEDUP_REMOVED lines=9> */
[----:B------:R-:W-:Y:S01]  /*0990*/  USHF.L.U32 UR6, UR6, 0x1, URZ ;  /* 0x0000000106067899 */ /* 0x000fe200080006ff */
[----:B------:R-:W-:Y:S01]  /*09a0*/  ELECT P0, URZ, PT ;  /* 0x0000000000ff782f */ /* 0x000fe20003800000 */
[----:B-1----:R-:W-:Y:S01]  /*09b0*/  ULEA UR4, UR4, UR5, 0x18 ;  /* 0x0000000504047291 */ /* 0x002fe2000f8ec0ff */
[----:B------:R-:W1:Y:S11]  /*09c0*/  FENCE.VIEW.ASYNC.S ;  /* 0x00000000000073c6 */ /* 0x000e760000000000 */
[----:B-1----:R1:W3:Y:S01]  /*09d0*/  SYNCS.EXCH.64 URZ, [UR4+0x140], UR8 ;  /* 0x0001400804ff75b2 */ /* 0x0022e20008000100 */
[----:B------:R1:W4:Y:S01]  /*09e0*/  SYNCS.EXCH.64 URZ, [UR4+0x160], UR6 ;  /* 0x0001600604ff75b2 */ /* 0x0003220008000100 */
[----:B------:R1:W1:Y:S01]  /*09f0*/  SYNCS.EXCH.64 URZ, [UR4+0x148], UR8 ;  /* 0x0001480804ff75b2 */ /* 0x0002620008000100 */
[----:B------:R1:W1:Y:S01]  /*0a00*/  SYNCS.EXCH.64 URZ, [UR4+0x168], UR6 ;  /* 0x0001680604ff75b2 */ /* 0x0002620008000100 */
[----:B------:R1:W1:Y:S01]  /*0a10*/  SYNCS.EXCH.64 URZ, [UR4+0x150], UR8 ;  /* 0x0001500804ff75b2 */ /* 0x0002620008000100 */
[----:B------:R1:W1:Y:S01]  /*0a20*/  SYNCS.EXCH.64 URZ, [UR4+0x170], UR6 ;  /* 0x0001700604ff75b2 */ /* 0x0002620008000100 */
[----:B------:R1:W1:Y:S01]  /*0a30*/  SYNCS.EXCH.64 URZ, [UR4+0x158], UR8 ;  /* 0x0001580804ff75b2 */ /* 0x0002620008000100 */
[----:B------:R1:W1:Y:S01]  /*0a40*/  SYNCS.EXCH.64 URZ, [UR4+0x178], UR6 ;  /* 0x0001780604ff75b2 */ /* 0x0002620008000100 */
[----:B------:R-:W-:Y:S01]  /*0a50*/  NOP ;  /* 0x0000000000007918 */ /* 0x000fe20000000000 */
.L_x_11:
[----:B------:R-:W2:Y:S01]  /*0a60*/  SHFL.IDX PT, R2, R90, RZ, 0x1f ;  /* 0x00001fff5a027589 */ /* 0x000ea200000e0000 */
[----:B------:R-:W-:Y:S01]  /*0a70*/  NOP ;  /* 0x0000000000007918 */ /* 0x000fe20000000000 */
[----:B--2---:R-:W-:-:S13]  /*0a80*/  ISETP.NE.AND P0, PT, R2, 0x3, PT ;  /* 0x000000030200780c */ /* 0x004fda0003f05270 */
[----:B------:R-:W-:Y:S05]  /*0a90*/  @P0 BRA `(.L_x_12) ;  /* 0x0000000000300947 */ /* 0x000fea0003800000 */
[----:B-1----:R-:W1:Y:S01]  /*0aa0*/  S2UR UR4, SR_CgaCtaId ;  /* 0x00000000000479c3 */ /* 0x002e620000008800 */
[----:B------:R-:W-:Y:S01]  /*0ab0*/  UMOV UR6, 0x400 ;  /* 0x0000040000067882 */ /* 0x000fe20000000000 */
[----:B------:R-:W-:Y:S01]  /*0ac0*/  UMOV UR5, 0x20 ;  /* 0x0000002000057882 */ /* 0x000fe20000000000 */
[----:B------:R-:W-:Y:S01]  /*0ad0*/  ELECT P0, URZ, PT ;  /* 0x0000000000ff782f */ /* 0x000fe20003800000 */
[----:B-1----:R-:W-:Y:S02]  /*0ae0*/  ULEA UR6, UR4, UR6, 0x18 ;  /* 0x0000000604067291 */ /* 0x002fe4000f8ec0ff */
[----:B------:R-:W-:-:S04]  /*0af0*/  UIADD3 UR4, UPT, UPT, -UR5, 0x100000, URZ ;  /* 0x0010000005047890 */ /* 0x000fc8000fffe1ff */
[----:B------:R-:W-:Y:S02]  /*0b00*/  USHF.L.U32 UR5, UR4, 0xb, URZ ;  /* 0x0000000b04057899 */ /* 0x000fe400080006ff */
[----:B------:R-:W-:Y:S01]  /*0b10*/  USHF.L.U32 UR4, UR4, 0x1, URZ ;  /* 0x0000000104047899 */ /* 0x000fe200080006ff */
[----:B------:R-:W1:Y:S11]  /*0b20*/  FENCE.VIEW.ASYNC.S ;  /* 0x00000000000073c6 */ /* 0x000e760000000000 */
[----:B-1----:R2:W1:Y:S01]  /*0b30*/  SYNCS.EXCH.64 URZ, [UR6+0x180], UR4 ;  /* 0x0001800406ff75b2 */ /* 0x0024620008000100 */
[----:B------:R2:W1:Y:S02]  /*0b40*/  SYNCS.EXCH.64 URZ, [UR6+0x188], UR4 ;  /* 0x0001880406ff75b2 */ /* 0x0004640008000100 */
[----:B--2---:R-:W-:Y:S01]  /*0b50*/  NOP ;  /* 0x0000000000007918 */ /* 0x004fe20000000000 */
.L_x_12:
[----:B------:R-:W2:Y:S01]  /*0b60*/  SHFL.IDX PT, R2, R90, RZ, 0x1f ;  /* 0x00001fff5a027589 */ /* 0x000ea200000e0000 */
[----:B------:R-:W-:Y:S01]  /*0b70*/  NOP ;  /* 0x0000000000007918 */ /* 0x000fe20000000000 */
[----:B--2---:R-:W-:-:S13]  /*0b80*/  ISETP.NE.AND P0, PT, R2, 0x4, PT ;  /* 0x000000040200780c */ /* 0x004fda0003f05270 */
[----:B------:R-:W-:Y:S05]  /*0b90*/  @P0 BRA `(.L_x_13) ;  /* 0x00000000004c0947 */ /* 0x000fea0003800000 */
[----:B-1----:R-:W1:Y:S01]  /*0ba0*/  S2UR UR6, SR_CgaCtaId ;  /* 0x00000000000679c3 */ /* 0x002e620000008800 */
[----:B------:R-:W-:Y:S01]  /*0bb0*/  UMOV UR4, 0xe20 ;  /* 0x00000e2000047882 */ /* 0x000fe20000000000 */
[----:B------:R-:W-:Y:S01]  /*0bc0*/  UMOV UR5, 0x400 ;  /* 0x0000040000057882 */ /* 0x000fe20000000000 */
[----:B------:R-:W-:Y:S01]  /*0bd0*/  USEL UR4, UR4, 0xc20, UP3 ;  /* 0x00000c2004047887 */ /* 0x000fe20009800000 */
[----:B------:R-:W-:Y:S01]  /*0be0*/  UMOV UR8, 0x1 ;  /* 0x0000000100087882 */ /* 0x000fe20000000000 */
[----:B------:R-:W-:Y:S01]  /*0bf0*/  ELECT P0, URZ, PT ;  /* 0x0000000000ff782f */ /* 0x000fe20003800000 */
[----:B------:R-:W-:-:S04]  /*0c00*/  UIADD3 UR8, UPT, UPT, -UR8, 0x100000, URZ ;  /* 0x0010000008087890 */ /* 0x000fc8000fffe1ff */
[----:B------:R-:W-:Y:S02]  /*0c10*/  USHF.L.U32 UR9, UR8, 0xb, URZ ;  /* 0x0000000b08097899 */ /* 0x000fe400080006ff */
[----:B------:R-:W-:Y:S02]  /*0c20*/  USHF.L.U32 UR8, UR8, 0x1, URZ ;  /* 0x0000000108087899 */ /* 0x000fe400080006ff */
[----:B-1----:R-:W-:Y:S02]  /*0c30*/  ULEA UR6, UR6, UR5, 0x18 ;  /* 0x0000000506067291 */ /* 0x002fe4000f8ec0ff */
[----:B------:R-:W-:-:S04]  /*0c40*/  UIADD3 UR4, UPT, UPT, -UR4, 0x100000, URZ ;  /* 0x0010000004047890 */ /* 0x000fc8000fffe1ff */
[----:B------:R-:W-:Y:S02]  /*0c50*/  USHF.L.U32 UR5, UR4, 0xb, URZ ;  /* 0x0000000b04057899 */ /* 0x000fe400080006ff */
[----:B------:R-:W-:Y:S01]  /*0c60*/  USHF.L.U32 UR4, UR4, 0x1, URZ ;  /* 0x0000000104047899 */ /* 0x000fe200080006ff */
[----:B------:R-:W1:Y:S03]  /*0c70*/  FENCE.VIEW.ASYNC.S ;  /* 0x00000000000073c6 */ /* 0x000e660000000000 */
[----:B-1----:R2:W1:Y:S08]  /*0c80*/  SYNCS.EXCH.64 URZ, [UR6+0x190], UR8 ;  /* 0x0001900806ff75b2 */ /* 0x0024700008000100 */
[----:B------:R2:W1:Y:S01]  /*0c90*/  SYNCS.EXCH.64 URZ, [UR6+0x1a0], UR4 ;  /* 0x0001a00406ff75b2 */ /* 0x0004620008000100 */
[----:B------:R2:W1:Y:S01]  /*0ca0*/  SYNCS.EXCH.64 URZ, [UR6+0x198], UR8 ;  /* 0x0001980806ff75b2 */ /* 0x0004620008000100 */
[----:B------:R2:W1:Y:S02]  /*0cb0*/  SYNCS.EXCH.64 URZ, [UR6+0x1a8], UR4 ;  /* 0x0001a80406ff75b2 */ /* 0x0004640008000100 */
[----:B--2---:R-:W-:Y:S01]  /*0cc0*/  NOP ;  /* 0x0000000000007918 */ /* 0x004fe20000000000 */
.L_x_13:
[----:B------:R-:W2:Y:S01]  /*0cd0*/  SHFL.IDX PT, R2, R90, RZ, 0x1f ;  /* 0x00001fff5a027589 */ /* 0x000ea200000e0000 */
[----:B------:R-:W-:Y:S01]  /*0ce0*/  NOP ;  /* 0x0000000000007918 */ /* 0x000fe20000000000 */
[----:B--2---:R-:W-:-:S13]  /*0cf0*/  ISETP.NE.AND P0, PT, R2, 0x5, PT ;  /* 0x000000050200780c */ /* 0x004fda0003f05270 */
[----:B------:R-:W-:Y:S05]  /*0d00*/  @P0 BRA `(.L_x_14) ;  /* 0x0000000000580947 */ /* 0x000fea0003800000 */
[----:B-1----:R-:W1:Y:S01]  /*0d10*/  S2UR UR4, SR_CgaCtaId ;  /* 0x00000000000479c3 */ /* 0x002e620000008800 */
        /* <DEDUP_REMOVED lines=12> */
[----:B-1----:R2:W1:Y:S01]  /*0de0*/  SYNCS.EXCH.64 URZ, [UR4+0x1b0], UR8 ;  /* 0x0001b00804ff75b2 */ /* 0x0024620008000100 */
[----:B------:R2:W1:Y:S01]  /*0df0*/  SYNCS.EXCH.64 URZ, [UR4+0x1d0], UR6 ;  /* 0x0001d00604ff75b2 */ /* 0x0004620008000100 */
[----:B------:R2:W1:Y:S01]  /*0e00*/  SYNCS.EXCH.64 URZ, [UR4+0x1b8], UR8 ;  /* 0x0001b80804ff75b2 */ /* 0x0004620008000100 */
[----:B------:R2:W1:Y:S01]  /*0e10*/  SYNCS.EXCH.64 URZ, [UR4+0x1d8], UR6 ;  /* 0x0001d80604ff75b2 */ /* 0x0004620008000100 */
[----:B------:R2:W1:Y:S01]  /*0e20*/  SYNCS.EXCH.64 URZ, [UR4+0x1c0], UR8 ;  /* 0x0001c00804ff75b2 */ /* 0x0004620008000100 */
[----:B------:R2:W1:Y:S01]  /*0e30*/  SYNCS.EXCH.64 URZ, [UR4+0x1e0], UR6 ;  /* 0x0001e00604ff75b2 */ /* 0x0004620008000100 */
[----:B------:R2:W1:Y:S01]  /*0e40*/  SYNCS.EXCH.64 URZ, [UR4+0x1c8], UR8 ;  /* 0x0001c80804ff75b2 */ /* 0x0004620008000100 */
[----:B------:R2:W1:Y:S02]  /*0e50*/  SYNCS.EXCH.64 URZ, [UR4+0x1e8], UR6 ;  /* 0x0001e80604ff75b2 */ /* 0x0004640008000100 */
[----:B--2---:R-:W-:Y:S01]  /*0e60*/  NOP ;  /* 0x0000000000007918 */ /* 0x004fe20000000000 */
.L_x_14:
[----:B------:R-:W2:Y:S01]  /*0e70*/  SHFL.IDX PT, R2, R90, RZ, 0x1f ;  /* 0x00001fff5a027589 */ /* 0x000ea200000e0000 */
[----:B------:R-:W-:Y:S01]  /*0e80*/  NOP ;  /* 0x0000000000007918 */ /* 0x000fe20000000000 */
[----:B--2---:R-:W-:-:S13]  /*0e90*/  ISETP.NE.AND P0, PT, R2, 0x3, PT ;  /* 0x000000030200780c */ /* 0x004fda0003f05270 */
[----:B------:R-:W-:Y:S05]  /*0ea0*/  @P0 BRA `(.L_x_15) ;  /* 0x0000000000380947 */ /* 0x000fea0003800000 */
[----:B------:R-:W2:Y:S01]  /*0eb0*/  S2UR UR5, SR_CgaCtaId ;  /* 0x00000000000579c3 */ /* 0x000ea20000008800 */
[----:B-1----:R-:W-:Y:S01]  /*0ec0*/  UMOV UR4, 0x400 ;  /* 0x0000040000047882 */ /* 0x002fe20000000000 */
[----:B------:R-:W-:Y:S01]  /*0ed0*/  UMOV UR6, 0x20 ;  /* 0x0000002000067882 */ /* 0x000fe20000000000 */
[----:B------:R-:W-:Y:S01]  /*0ee0*/  ELECT P0, URZ, PT ;  /* 0x0000000000ff782f */ /* 0x000fe20003800000 */
[----:B------:R-:W-:-:S04]  /*0ef0*/  UIADD3 UR6, UPT, UPT, -UR6, 0x100000, URZ ;  /* 0x0010000006067890 */ /* 0x000fc8000fffe1ff */
[----:B------:R-:W-:Y:S02]  /*0f00*/  USHF.L.U32 UR7, UR6, 0xb, URZ ;  /* 0x0000000b06077899 */ /* 0x000fe400080006ff */
[----:B------:R-:W-:Y:S02]  /*0f10*/  USHF.L.U32 UR6, UR6, 0x1, URZ ;  /* 0x0000000106067899 */ /* 0x000fe400080006ff */
[----:B--2---:R-:W-:Y:S01]  /*0f20*/  ULEA UR4, UR5, UR4, 0x18 ;  /* 0x0000000405047291 */ /* 0x004fe2000f8ec0ff */
[----:B------:R-:W1:Y:S11]  /*0f30*/  FENCE.VIEW.ASYNC.S ;  /* 0x00000000000073c6 */ /* 0x000e760000000000 */
[----:B-1----:R2:W1:Y:S01]  /*0f40*/  SYNCS.EXCH.64 URZ, [UR4+0x1f0], UR6 ;  /* 0x0001f00604ff75b2 */ /* 0x0024620008000100 */
[----:B------:R2:W1:Y:S01]  /*0f50*/  SYNCS.EXCH.64 URZ, [UR4+0x200], UR6 ;  /* 0x0002000604ff75b2 */ /* 0x0004620008000100 */
[----:B------:R2:W1:Y:S01]  /*0f60*/  SYNCS.EXCH.64 URZ, [UR4+0x1f8], UR6 ;  /* 0x0001f80604ff75b2 */ /* 0x0004620008000100 */
[----:B------:R2:W1:Y:S02]  /*0f70*/  SYNCS.EXCH.64 URZ, [UR4+0x208], UR6 ;  /* 0x0002080604ff75b2 */ /* 0x0004640008000100 */
[----:B--2---:R-:W-:Y:S01]  /*0f80*/  NOP ;  /* 0x0000000000007918 */ /* 0x004fe20000000000 */
.L_x_15:
[----:B------:R-:W2:Y:S01]  /*0f90*/  LDCU UR33, c[0x0][0x36c] ;  /* 0x00006d80ff2177ac */ /* 0x000ea20008000800 */
[----:B------:R-:W-:Y:S01]  /*0fa0*/  ISETP.NE.OR P3, PT, R0, 0x2, !P3 ;  /* 0x000000020000780c */ /* 0x000fe20005f65670 */
[----:B------:R-:W-:Y:S01]  /*0fb0*/  NOP ;  /* 0x0000000000007918 */ /* 0x000fe20000000000 */
[----:B------:R-:W-:Y:S01]  /*0fc0*/  LOP3.LUT R0, R97, 0x1f, RZ, 0xc0, !PT ;  /* 0x0000001f61007812 */ /* 0x000fe200078ec0ff */
[----:B------:R-:W-:Y:S02]  /*0fd0*/  UISETP.NE.AND UP4, UPT, UR21, URZ, UPT ;  /* 0x000000ff1500728c */ /* 0x000fe4000bf85270 */
[----:B--2---:R-:W-:-:S09]  /*0fe0*/  UISETP.EQ.U32.AND UP0, UPT, UR33, 0x1, UPT ;  /* 0x000000012100788c */ /* 0x004fd2000bf02070 */
[----:B------:R-:W-:Y:S05]  /*0ff0*/  BRA.U !UP0, `(.L_x_16) ;  /* 0x0000000108087547 */ /* 0x000fea000b800000 */
[----:B-1-34-:R-:W-:Y:S01]  /*1000*/  UCGABAR_ARV ;  /* 0x00000000000079c7 */ /* 0x01afe20008000000 */
[----:B------:R-:W-:Y:S05]  /*1010*/  BRA `(.L_x_17) ;  /* 0x0000000000047947 */ /* 0x000fea0003800000 */
.L_x_16:
[----:B-1-34-:R-:W-:Y:S01]  /*1020*/  NOP ;  /* 0x0000000000007918 */ /* 0x01afe20000000000 */
.L_x_17:
[----:B------:R-:W1:Y:S01]  /*1030*/  S2UR UR8, SR_CTAID.X ;  /* 0x00000000000879c3 */ /* 0x000e620000002500 */
[----:B------:R-:W-:-:S05]  /*1040*/  CS2R.32 R3, SR_CgaSize ;  /* 0x0000000000037805 */ /* 0x000fca0000008a00 */
[----:B------:R-:W-:-:S05]  /*1050*/  IMAD R3, R3, -0xa0, RZ ;  /* 0xffffff6003037824 */ /* 0x000fca00078e02ff */
[----:B------:R-:W-:-:S14]  /*1060*/  R2UR UR4, R3 ;  /* 0x00000000030472ca */ /* 0x000fdc00000e0000 */
[----:B------:R-:W2:Y:S01]  /*1070*/  LDCU UR4, c[0x0][UR4+0x2b0] ;  /* 0x00005600040477ac */ /* 0x000ea20008000800 */
[----:B------:R-:W-:-:S05]  /*1080*/  CS2R.32 R3, SR_CgaSize ;  /* 0x0000000000037805 */ /* 0x000fca0000008a00 */
[----:B------:R-:W-:-:S05]  /*1090*/  IMAD R3, R3, -0xa0, RZ ;  /* 0xffffff6003037824 */ /* 0x000fca00078e02ff */
[----:B------:R-:W-:-:S14]  /*10a0*/  R2UR UR5, R3 ;  /* 0x00000000030572ca */ /* 0x000fdc00000e0000 */
[----:B------:R-:W3:Y:S01]  /*10b0*/  LDCU UR5, c[0x0][UR5+0x2b4] ;  /* 0x00005680050577ac */ /* 0x000ee20008000800 */
[----:B------:R-:W4:Y:S01]  /*10c0*/  S2UR UR9, SR_CTAID.Y ;  /* 0x00000000000979c3 */ /* 0x000f220000002600 */
[----:B------:R-:W-:-:S05]  /*10d0*/  CS2R.32 R3, SR_CgaSize ;  /* 0x0000000000037805 */ /* 0x000fca0000008a00 */
[----:B------:R-:W-:-:S05]  /*10e0*/  IMAD R3, R3, -0xa0, RZ ;  /* 0xffffff6003037824 */ /* 0x000fca00078e02ff */
[----:B------:R-:W-:-:S14]  /*10f0*/  R2UR UR59, R3 ;  /* 0x00000000033b72ca */ /* 0x000fdc00000e0000 */
[----:B------:R-:W3:Y:S01]  /*1100*/  LDCU UR59, c[0x0][UR59+0x2a0] ;  /* 0x000054003b3b77ac */ /* 0x000ee20008000800 */
[----:B------:R-:W3:Y:S01]  /*1110*/  LDCU UR28, c[0x0][0xb24] ;  /* 0x00016480ff1c77ac */ /* 0x000ee20008000800 */
[----:B------:R-:W3:Y:S01]  /*1120*/  S2UR UR6, SR_CgaCtaId ;  /* 0x00000000000679c3 */ /* 0x000ee20000008800 */
[----:B------:R-:W-:-:S05]  /*1130*/  CS2R.32 R3, SR_CgaSize ;  /* 0x0000000000037805 */ /* 0x000fca0000008a00 */
[----:B------:R-:W-:-:S05]  /*1140*/  IMAD R3, R3, -0xa0, RZ ;  /* 0xffffff6003037824 */ /* 0x000fca00078e02ff */
[----:B------:R-:W-:-:S14]  /*1150*/  R2UR UR62, R3 ;  /* 0x00000000033e72ca */ /* 0x000fdc00000e0000 */
[----:B------:R-:W3:Y:S01]  /*1160*/  LDCU UR62, c[0x0][UR62+0x2a4] ;  /* 0x000054803e3e77ac */ /* 0x000ee20008000800 */
[----:B------:R-:W-:Y:S01]  /*1170*/  UMOV UR27, 0x1111 ;  /* 0x00001111001b7882 */ /* 0x000fe20000000000 */
[----:B------:R-:W-:Y:S01]  /*1180*/  UMOV UR26, 0xf ;  /* 0x0000000f001a7882 */ /* 0x000fe20000000000 */
[----:B------:R-:W3:Y:S01]  /*1190*/  LDCU UR42, c[0x0][0xb24] ;  /* 0x00016480ff2a77ac */ /* 0x000ee20008000800 */
[----:B-1----:R-:W-:Y:S01]  /*11a0*/  I2FP.F32.U32 R3, UR8 ;  /* 0x0000000800037c45 */ /* 0x002fe20008201000 */
[----:B------:R-:W1:Y:S01]  /*11b0*/  S2UR UR36, SR_CTAID.Z ;  /* 0x00000000002479c3 */ /* 0x000e620000002700 */
[----:B------:R-:W1:Y:S03]  /*11c0*/  LDCU UR29, c[0x0][0xb30] ;  /* 0x00016600ff1d77ac */ /* 0x000e660008000800 */
[----:B--2---:R-:W-:Y:S01]  /*11d0*/  FMUL R3, R3, UR4 ;  /* 0x0000000403037c20 */ /* 0x004fe20008400000 */
[----:B------:R-:W-:Y:S01]  /*11e0*/  UISETP.NE.AND UP6, UPT, UR21, 0x2, UPT ;  /* 0x000000021500788c */ /* 0x000fe2000bfc5270 */
[----:B----4-:R-:W-:Y:S01]  /*11f0*/  I2FP.F32.U32 R2, UR9 ;  /* 0x0000000900027c45 */ /* 0x010fe20008201000 */
[----:B---3--:R-:W-:-:S03]  /*1200*/  UISETP.GE.AND UP5, UPT, UR28, 0x1, UPT ;  /* 0x000000011c00788c */ /* 0x008fc6000bfa6270 */
[----:B------:R-:W2:Y:S01]  /*1210*/  F2I.U32.TRUNC.NTZ R3, R3 ;  /* 0x0000000300037305 */ /* 0x000ea2000020f000 */
[----:B------:R-:W-:Y:S01]  /*1220*/  UMOV UR16, UR8 ;  /* 0x0000000800107c82 */ /* 0x000fe20008000000 */
[----:B------:R-:W-:Y:S01]  /*1230*/  FMUL R2, R2, UR5 ;  /* 0x0000000502027c20 */ /* 0x000fe20008400000 */
[----:B------:R-:W-:Y:S01]  /*1240*/  UMOV UR20, UR9 ;  /* 0x0000000900147c82 */ /* 0x000fe20008000000 */
[----:B------:R-:W-:Y:S02]  /*1250*/  ULOP3.LUT UR50, UR6, 0x3, URZ, 0xc0, !UPT ;  /* 0x0000000306327892 */ /* 0x000fe4000f8ec0ff */
[----:B------:R-:W-:Y:S02]  /*1260*/  ULOP3.LUT UR4, UR6, 0xc, URZ, 0xc0, !UPT ;  /* 0x0000000c06047892 */ /* 0x000fe4000f8ec0ff */
[----:B------:R-:W3:Y:S01]  /*1270*/  F2I.U32.TRUNC.NTZ R2, R2 ;  /* 0x0000000200027305 */ /* 0x000ee2000020f000 */
[----:B------:R-:W-:Y:S02]  /*1280*/  USHF.R.U32.HI UR32, URZ, 0x2, UR6 ;  /* 0x00000002ff207899 */ /* 0x000fe40008011606 */
[----:B------:R-:W-:-:S02]  /*1290*/  USHF.L.U32 UR31, UR6, 0x7, URZ ;  /* 0x00000007061f7899 */ /* 0x000fc400080006ff */
[----:B------:R-:W-:Y:S02]  /*12a0*/  USHF.L.U32 UR30, UR6, 0xb, URZ ;  /* 0x0000000b061e7899 */ /* 0x000fe400080006ff */
[----:B------:R-:W-:Y:S01]  /*12b0*/  UISETP.GT.U32.AND UP1, UPT, UR50, 0xffff, UPT ;  /* 0x0000ffff3200788c */ /* 0x000fe2000bf24070 */
[----:B--2---:R-:W-:Y:S01]  /*12c0*/  R2UR UR7, R3 ;  /* 0x00000000030772ca */ /* 0x004fe200000e0000 */
[----:B------:R-:W-:Y:S02]  /*12d0*/  UISETP.GT.U32.AND UP0, UPT, UR4, 0xffff, UPT ;  /* 0x0000ffff0400788c */ /* 0x000fe4000bf04070 */
[----:B------:R-:W-:Y:S02]  /*12e0*/  USEL UR5, UR50, 0xffff, !UP1 ;  /* 0x0000ffff32057887 */ /* 0x000fe4000c800000 */
[----:B------:R-:W-:Y:S01]  /*12f0*/  USEL UR4, UR4, 0xffff, !UP0 ;  /* 0x0000ffff04047887 */ /* 0x000fe2000c000000 */
[----:B---3--:R-:W-:Y:S01]  /*1300*/  R2UR UR6, R2 ;  /* 0x00000000020672ca */ /* 0x008fe200000e0000 */
[----:B------:R-:W-:Y:S01]  /*1310*/  ULOP3.LUT UR5, UR5, 0xffff, URZ, 0xc0, !UPT ;  /* 0x0000ffff05057892 */ /* 0x000fe2000f8ec0ff */
[----:B------:R-:W-:Y:S01]  /*1320*/  PRMT R2, RZ, 0x7610, R2 ;  /* 0x00007610ff027816 */ /* 0x000fe20000000002 */
[----:B------:R-:W-:-:S02]  /*1330*/  ULOP3.LUT UR4, UR4, 0xffff, URZ, 0xc0, !UPT ;  /* 0x0000ffff04047892 */ /* 0x000fc4000f8ec0ff */
[----:B------:R-:W-:Y:S02]  /*1340*/  USHF.L.U32 UR27, UR27, UR5, URZ ;  /* 0x000000051b1b7299 */ /* 0x000fe400080006ff */
[----:B------:R-:W-:Y:S02]  /*1350*/  USHF.L.U32 UR26, UR26, UR4, URZ ;  /* 0x000000041a1a7299 */ /* 0x000fe400080006ff */
[----:B------:R-:W-:Y:S02]  /*1360*/  UIADD3 UR5, UPT, UPT, -UR7, URZ, URZ ;  /* 0x000000ff07057290 */ /* 0x000fe4000fffe1ff */
[----:B------:R-:W-:Y:S02]  /*1370*/  ULOP3.LUT UR31, UR31, 0x600, URZ, 0xc0, !UPT ;  /* 0x000006001f1f7892 */ /* 0x000fe4000f8ec0ff */
[----:B------:R-:W-:Y:S02]  /*1380*/  UIADD3 UR4, UPT, UPT, -UR6, URZ, URZ ;  /* 0x000000ff06047290 */ /* 0x000fe4000fffe1ff */
[----:B------:R-:W-:-:S02]  /*1390*/  ULOP3.LUT UR30, UR30, 0x1800, URZ, 0xc0, !UPT ;  /* 0x000018001e1e7892 */ /* 0x000fc4000f8ec0ff */
[----:B------:R-:W-:Y:S02]  /*13a0*/  UIMAD UR59, UR59, UR5, UR8 ;  /* 0x000000053b3b72a4 */ /* 0x000fe4000f8e0208 */
[----:B------:R-:W-:Y:S01]  /*13b0*/  UIMAD UR62, UR62, UR4, UR9 ;  /* 0x000000043e3e72a4 */ /* 0x000fe2000f8e0209 */
[----:B-1----:R-:W-:Y:S11]  /*13c0*/  BRA.U UP4, `(.L_x_18) ;  /* 0x0000000104c47547 */ /* 0x002ff6000b800000 */
[----:B------:R-:W-:Y:S02]  /*13d0*/  UISETP.NE.AND UP0, UPT, UR62, URZ, UPT ;  /* 0x000000ff3e00728c */ /* 0x000fe4000bf05270 */
[----:B------:R-:W-:Y:S02]  /*13e0*/  UISETP.NE.AND UP2, UPT, UR62, 0x1, UPT ;  /* 0x000000013e00788c */ /* 0x000fe4000bf45270 */
[----:B------:R-:W-:Y:S02]  /*13f0*/  UISETP.NE.AND UP1, UPT, UR59, URZ, UP0 ;  /* 0x000000ff3b00728c */ /* 0x000fe40008725270 */
[----:B------:R-:W-:Y:S02]  /*1400*/  USEL UR6, URZ, 0x2, UP0 ;  /* 0x00000002ff067887 */ /* 0x000fe40008000000 */
[----:B------:R-:W-:Y:S02]  /*1410*/  USEL UR9, URZ, 0x1, UP1 ;  /* 0x00000001ff097887 */ /* 0x000fe40008800000 */
[----:B------:R-:W-:-:S02]  /*1420*/  UISETP.NE.AND UP1, UPT, UR62, 0x2, UPT ;  /* 0x000000023e00788c */ /* 0x000fc4000bf25270 */
[----:B------:R-:W-:Y:S02]  /*1430*/  USEL UR12, URZ, 0x4, UP0 ;  /* 0x00000004ff0c7887 */ /* 0x000fe40008000000 */
[----:B------:R-:W-:Y:S02]  /*1440*/  USEL UR17, URZ, 0x8, UP0 ;  /* 0x00000008ff117887 */ /* 0x000fe40008000000 */
[----:B------:R-:W-:Y:S02]  /*1450*/  UISETP.NE.AND UP0, UPT, UR62, 0x3, UPT ;  /* 0x000000033e00788c */ /* 0x000fe4000bf05270 */
[----:B------:R-:W-:Y:S02]  /*1460*/  USEL UR4, URZ, 0x100, UP1 ;  /* 0x00000100ff047887 */ /* 0x000fe40008800000 */
[----:B------:R-:W-:Y:S02]  /*1470*/  USEL UR10, URZ, 0x200, UP1 ;  /* 0x00000200ff0a7887 */ /* 0x000fe40008800000 */
[----:B------:R-:W-:-:S02]  /*1480*/  USEL UR14, URZ, 0x400, UP1 ;  /* 0x00000400ff0e7887 */ /* 0x000fc40008800000 */
[----:B------:R-:W-:Y:S02]  /*1490*/  USEL UR19, URZ, 0x800, UP1 ;  /* 0x00000800ff137887 */ /* 0x000fe40008800000 */
[----:B------:R-:W-:Y:S02]  /*14a0*/  USEL UR5, URZ, 0x10, UP2 ;  /* 0x00000010ff057887 */ /* 0x000fe40009000000 */
[----:B------:R-:W-:Y:S02]  /*14b0*/  UISETP.NE.AND UP1, UPT, UR59, URZ, UPT ;  /* 0x000000ff3b00728c */ /* 0x000fe4000bf25270 */
[----:B------:R-:W-:Y:S02]  /*14c0*/  USEL UR7, URZ, 0x1000, UP0 ;  /* 0x00001000ff077887 */ /* 0x000fe40008000000 */
[----:B------:R-:W-:Y:S02]  /*14d0*/  USEL UR11, URZ, 0x2000, UP0 ;  /* 0x00002000ff0b7887 */ /* 0x000fe40008000000 */
[----:B------:R-:W-:-:S02]  /*14e0*/  USEL UR15, URZ, 0x4000, UP0 ;  /* 0x00004000ff0f7887 */ /* 0x000fc40008000000 */
[----:B------:R-:W-:Y:S02]  /*14f0*/  USEL UR22, URZ, 0x8000, UP0 ;  /* 0x00008000ff167887 */ /* 0x000fe40008000000 */
[----:B------:R-:W-:Y:S02]  /*1500*/  UISETP.NE.AND UP0, UPT, UR59, 0x1, UPT ;  /* 0x000000013b00788c */ /* 0x000fe4000bf05270 */
[----:B------:R-:W-:Y:S02]  /*1510*/  USEL UR5, UR5, 0x10, UP1 ;  /* 0x0000001005057887 */ /* 0x000fe40008800000 */
[----:B------:R-:W-:Y:S02]  /*1520*/  USEL UR4, UR4, 0x100, UP1 ;  /* 0x0000010004047887 */ /* 0x000fe40008800000 */
[----:B------:R-:W-:Y:S02]  /*1530*/  USEL UR8, URZ, 0x20, UP2 ;  /* 0x00000020ff087887 */ /* 0x000fe40009000000 */
[----:B------:R-:W-:-:S02]  /*1540*/  USEL UR7, UR7, 0x1000, UP1 ;  /* 0x0000100007077887 */ /* 0x000fc40008800000 */
[----:B------:R-:W-:Y:S02]  /*1550*/  USEL UR6, UR6, 0x2, UP0 ;  /* 0x0000000206067887 */ /* 0x000fe40008000000 */
[----:B------:R-:W-:Y:S02]  /*1560*/  UIADD3 UR4, UPT, UPT, UR4, UR5, UR9 ;  /* 0x0000000504047290 */ /* 0x000fe4000fffe009 */
[----:B------:R-:W-:Y:S02]  /*1570*/  UISETP.NE.AND UP1, UPT, UR59, 0x2, UPT ;  /* 0x000000023b00788c */ /* 0x000fe4000bf25270 */
[----:B------:R-:W-:Y:S02]  /*1580*/  USEL UR8, UR8, 0x20, UP0 ;  /* 0x0000002008087887 */ /* 0x000fe40008000000 */
[----:B------:R-:W-:Y:S02]  /*1590*/  USEL UR5, UR10, 0x200, UP0 ;  /* 0x000002000a057887 */ /* 0x000fe40008000000 */
[----:B------:R-:W-:-:S02]  /*15a0*/  UIADD3 UR4, UPT, UPT, UR6, UR7, UR4 ;  /* 0x0000000706047290 */ /* 0x000fc4000fffe004 */
[----:B------:R-:W-:Y:S02]  /*15b0*/  USEL UR13, URZ, 0x40, UP2 ;  /* 0x00000040ff0d7887 */ /* 0x000fe40009000000 */
[----:B------:R-:W-:Y:S02]  /*15c0*/  USEL UR9, UR11, 0x2000, UP0 ;  /* 0x000020000b097887 */ /* 0x000fe40008000000 */
[----:B------:R-:W-:Y:S02]  /*15d0*/  USEL UR7, UR12, 0x4, UP1 ;  /* 0x000000040c077887 */ /* 0x000fe40008800000 */
[----:B------:R-:W-:Y:S02]  /*15e0*/  UIADD3 UR4, UPT, UPT, UR5, UR8, UR4 ;  /* 0x0000000805047290 */ /* 0x000fe4000fffe004 */
[----:B------:R-:W-:Y:S02]  /*15f0*/  UISETP.NE.AND UP0, UPT, UR59, 0x3, UPT ;  /* 0x000000033b00788c */ /* 0x000fe4000bf05270 */
[----:B------:R-:W-:-:S02]  /*1600*/  USEL UR6, UR13, 0x40, UP1 ;  /* 0x000000400d067887 */ /* 0x000fc40008800000 */
[----:B------:R-:W-:Y:S02]  /*1610*/  USEL UR5, UR14, 0x400, UP1 ;  /* 0x000004000e057887 */ /* 0x000fe40008800000 */
[----:B------:R-:W-:Y:S02]  /*1620*/  UIADD3 UR4, UPT, UPT, UR7, UR9, UR4 ;  /* 0x0000000907047290 */ /* 0x000fe4000fffe004 */
[----:B------:R-:W-:Y:S02]  /*1630*/  USEL UR18, URZ, 0x80, UP2 ;  /* 0x00000080ff127887 */ /* 0x000fe40009000000 */
[----:B------:R-:W-:Y:S02]  /*1640*/  USEL UR9, UR15, 0x4000, UP1 ;  /* 0x000040000f097887 */ /* 0x000fe40008800000 */
[----:B------:R-:W-:Y:S02]  /*1650*/  USEL UR8, UR17, 0x8, UP0 ;  /* 0x0000000811087887 */ /* 0x000fe40008000000 */
[----:B------:R-:W-:-:S02]  /*1660*/  UIADD3 UR4, UPT, UPT, UR5, UR6, UR4 ;  /* 0x0000000605047290 */ /* 0x000fc4000fffe004 */
[----:B------:R-:W-:Y:S02]  /*1670*/  USEL UR7, UR18, 0x80, UP0 ;  /* 0x0000008012077887 */ /* 0x000fe40008000000 */
[----:B------:R-:W-:Y:S02]  /*1680*/  USEL UR6, UR19, 0x800, UP0 ;  /* 0x0000080013067887 */ /* 0x000fe40008000000 */
[----:B------:R-:W-:Y:S02]  /*1690*/  UIADD3 UR4, UPT, UPT, UR8, UR9, UR4 ;  /* 0x0000000908047290 */ /* 0x000fe4000fffe004 */
[----:B------:R-:W-:Y:S02]  /*16a0*/  USEL UR5, UR22, 0x8000, UP0 ;  /* 0x0000800016057887 */ /* 0x000fe40008000000 */
[----:B------:R-:W-:-:S04]  /*16b0*/  UIADD3 UR4, UPT, UPT, UR6, UR7, UR4 ;  /* 0x0000000706047290 */ /* 0x000fc8000fffe004 */
[----:B------:R-:W-:-:S06]  /*16c0*/  UIADD3 UR4, UPT, UPT, UR4, UR5, URZ ;  /* 0x0000000504047290 */ /* 0x000fcc000fffe0ff */
[----:B------:R-:W-:Y:S02]  /*16d0*/  MOV R2, UR4 ;  /* 0x0000000400027c02 */ /* 0x000fe40008000f00 */
.L_x_18:
[----:B------:R-:W-:Y:S05]  /*16e0*/  BRA.U !UP5, `(.L_x_19) ;  /* 0x000000010dd47547 */ /* 0x000fea000b800000 */
[----:B------:R-:W1:Y:S01]  /*16f0*/  LDCU.128 UR12, c[0x0][0xb10] ;  /* 0x00016200ff0c77ac */ /* 0x000e620008000c00 */
[----:B------:R-:W2:Y:S01]  /*1700*/  LDCU UR6, c[0x0][0x370] ;  /* 0x00006e00ff0677ac */ /* 0x000ea20008000800 */
[----:B------:R-:W3:Y:S01]  /*1710*/  LDCU UR5, c[0x0][0x374] ;  /* 0x00006e80ff0577ac */ /* 0x000ee20008000800 */
[----:B------:R-:W4:Y:S01]  /*1720*/  LDCU UR17, c[0x0][0xb0c] ;  /* 0x00016180ff1177ac */ /* 0x000f220008000800 */
[----:B------:R-:W4:Y:S01]  /*1730*/  LDCU UR7, c[0x0][0xb20] ;  /* 0x00016400ff0777ac */ /* 0x000f220008000800 */
[----:B------:R-:W4:Y:S01]  /*1740*/  LDCU.64 UR8, c[0x0][0xb28] ;  /* 0x00016500ff0877ac */ /* 0x000f220008000a00 */
[----:B-1----:R-:W-:Y:S02]  /*1750*/  UISETP.NE.AND UP0, UPT, UR14, 0x1, UPT ;  /* 0x000000010e00788c */ /* 0x002fe4000bf05270 */
[----:B---3--:R-:W-:Y:S02]  /*1760*/  UIMAD.WIDE.U32 UR10, UR5, UR15, URZ ;  /* 0x0000000f050a72a5 */ /* 0x008fe4000f8e00ff */
[----:B--2---:R-:W-:-:S02]  /*1770*/  UIMAD.WIDE.U32 UR22, UR6, UR12, URZ ;  /* 0x0000000c061672a5 */ /* 0x004fc4000f8e00ff */
[----:B----4-:R-:W-:Y:S02]  /*1780*/  UISETP.NE.AND UP1, UPT, UR17, 0x1, UPT ;  /* 0x000000011100788c */ /* 0x010fe4000bf25270 */
[----:B------:R-:W-:Y:S01]  /*1790*/  UISETP.NE.AND UP2, UPT, UR28, 0x1, UPT ;  /* 0x000000011c00788c */ /* 0x000fe2000bf45270 */
[----:B------:R-:W-:Y:S02]  /*17a0*/  UMOV UR10, UR11 ;  /* 0x0000000b000a7c82 */ /* 0x000fe40008000000 */
[----:B------:R-:W-:Y:S01]  /*17b0*/  UMOV UR22, UR23 ;  /* 0x0000001700167c82 */ /* 0x000fe20008000000 */
[----:B------:R-:W-:Y:S02]  /*17c0*/  @UP0 USHF.R.U32.HI UR5, URZ, UR7, UR10 ;  /* 0x00000007ff050299 */ /* 0x000fe4000801160a */
[----:B------:R-:W-:Y:S02]  /*17d0*/  UIMAD.WIDE.U32 UR24, UR20, UR15, URZ ;  /* 0x0000000f141872a5 */ /* 0x000fe4000f8e00ff */
[----:B------:R-:W-:-:S02]  /*17e0*/  UIMAD.WIDE.U32 UR10, UR5, UR8, URZ ;  /* 0x00000008050a72a5 */ /* 0x000fc4000f8e00ff */
[----:B------:R-:W-:Y:S02]  /*17f0*/  @UP1 USHF.R.U32.HI UR6, URZ, UR13, UR22 ;  /* 0x0000000dff061299 */ /* 0x000fe40008011616 */
[----:B------:R-:W-:Y:S02]  /*1800*/  UIMAD.WIDE.U32 UR18, UR16, UR12, URZ ;  /* 0x0000000c101272a5 */ /* 0x000fe4000f8e00ff */
[----:B------:R-:W-:Y:S01]  /*1810*/  UIMAD.WIDE.U32 UR22, UR6, UR8, URZ ;  /* 0x00000008061672a5 */ /* 0x000fe2000f8e00ff */
[----:B------:R-:W-:Y:S01]  /*1820*/  UMOV UR4, UR25 ;  /* 0x0000001900047c82 */ /* 0x000fe20008000000 */
[----:B------:R-:W-:Y:S01]  /*1830*/  UMOV UR10, UR11 ;  /* 0x0000000b000a7c82 */ /* 0x000fe20008000000 */
[----:B------:R-:W-:Y:S02]  /*1840*/  USHF.R.U32.HI UR4, URZ, UR7, UR4 ;  /* 0x00000007ff047299 */ /* 0x000fe40008011604 */
[----:B------:R-:W-:Y:S02]  /*1850*/  @UP2 USHF.R.U32.HI UR5, URZ, UR9, UR10 ;  /* 0x00000009ff052299 */ /* 0x000fe4000801160a */
[----:B------:R-:W-:Y:S01]  /*1860*/  UMOV UR7, UR23 ;  /* 0x0000001700077c82 */ /* 0x000fe20008000000 */
[----:B------:R-:W-:Y:S01]  /*1870*/  UMOV UR18, UR19 ;  /* 0x0000001300127c82 */ /* 0x000fe20008000000 */
[----:B------:R-:W-:-:S02]  /*1880*/  @UP2 USHF.R.U32.HI UR6, URZ, UR9, UR7 ;  /* 0x00000009ff062299 */ /* 0x000fc40008011607 */
[----:B------:R-:W-:Y:S02]  /*1890*/  USHF.R.U32.HI UR13, URZ, UR13, UR18 ;  /* 0x0000000dff0d7299 */ /* 0x000fe40008011612 */
[----:B------:R-:W-:Y:S02]  /*18a0*/  USEL UR4, UR20, UR4, !UP0 ;  /* 0x0000000414047287 */ /* 0x000fe4000c000000 */
[----:B------:R-:W-:Y:S02]  /*18b0*/  UIMAD UR7, UR5, UR28, URZ ;  /* 0x0000001c050772a4 */ /* 0x000fe4000f8e02ff */
[----:B------:R-:W-:Y:S02]  /*18c0*/  USEL UR5, UR16, UR13, !UP1 ;  /* 0x0000000d10057287 */ /* 0x000fe4000c800000 */
[----:B------:R-:W-:Y:S02]  /*18d0*/  UIMAD UR12, UR6, UR28, URZ ;  /* 0x0000001c060c72a4 */ /* 0x000fe4000f8e02ff */
[----:B------:R-:W-:-:S02]  /*18e0*/  UISETP.GE.AND UP0, UPT, UR4, UR7, UPT ;  /* 0x000000070400728c */ /* 0x000fc4000bf06270 */
[----:B------:R-:W-:Y:S02]  /*18f0*/  UIMAD.WIDE.U32 UR10, UR4, UR8, URZ ;  /* 0x00000008040a72a5 */ /* 0x000fe4000f8e00ff */
[----:B------:R-:W-:Y:S02]  /*1900*/  UISETP.GE.OR UP0, UPT, UR5, UR12, UP0 ;  /* 0x0000000c0500728c */ /* 0x000fe40008706670 */
[----:B------:R-:W-:Y:S02]  /*1910*/  UIMAD.WIDE.U32 UR12, UR5, UR8, URZ ;  /* 0x00000008050c72a5 */ /* 0x000fe4000f8e00ff */
[----:B------:R-:W-:Y:S01]  /*1920*/  UIADD3 UR10, UPT, UPT, -UR4, URZ, URZ ;  /* 0x000000ff040a7290 */ /* 0x000fe2000fffe1ff */
[----:B------:R-:W-:Y:S01]  /*1930*/  UMOV UR8, UR11 ;  /* 0x0000000b00087c82 */ /* 0x000fe20008000000 */
[----:B------:R-:W-:Y:S02]  /*1940*/  UIADD3 UR11, UPT, UPT, -UR5, URZ, URZ ;  /* 0x000000ff050b7290 */ /* 0x000fe4000fffe1ff */
[----:B------:R-:W-:-:S03]  /*1950*/  USHF.R.U32.HI UR8, URZ, UR9, UR8 ;  /* 0x00000009ff087299 */ /* 0x000fc60008011608 */
[----:B------:R-:W-:Y:S01]  /*1960*/  @!UP0 UMOV UR7, UR13 ;  /* 0x0000000d00078c82 */ /* 0x000fe20008000000 */
[----:B------:R-:W-:Y:S02]  /*1970*/  UIMAD UR20, UR14, UR10, UR20 ;  /* 0x0000000a0e1472a4 */ /* 0x000fe4000f8e0214 */
[----:B------:R-:W-:Y:S02]  /*1980*/  USEL UR8, UR4, UR8, !UP2 ;  /* 0x0000000804087287 */ /* 0x000fe4000d000000 */
[----:B------:R-:W-:Y:S02]  /*1990*/  @!UP0 USHF.R.U32.HI UR7, URZ, UR9, UR7 ;  /* 0x00000009ff078299 */ /* 0x000fe40008011607 */
[----:B------:R-:W-:Y:S02]  /*19a0*/  UIADD3 UR9, UPT, UPT, -UR8, URZ, URZ ;  /* 0x000000ff08097290 */ /* 0x000fe4000fffe1ff */
[----:B------:R-:W-:Y:S02]  /*19b0*/  @!UP0 USEL UR7, UR5, UR7, !UP2 ;  /* 0x0000000705078287 */ /* 0x000fe4000d000000 */
[----:B------:R-:W-:-:S02]  /*19c0*/  UIMAD UR9, UR28, UR9, UR4 ;  /* 0x000000091c0972a4 */ /* 0x000fc4000f8e0204 */
[----:B------:R-:W-:Y:S02]  /*19d0*/  @!UP0 UIADD3 UR8, UPT, UPT, UR8, -UR7, URZ ;  /* 0x8000000708088290 */ /* 0x000fe4000fffe0ff */
[----:B------:R-:W-:Y:S02]  /*19e0*/  @!UP0 UIMAD UR6, UR9, UR6, UR7 ;  /* 0x00000006090682a4 */ /* 0x000fe4000f8e0207 */
[----:B------:R-:W-:Y:S02]  /*19f0*/  @!UP0 UIMAD UR4, UR8, UR28, UR5 ;  /* 0x0000001c080482a4 */ /* 0x000fe4000f8e0205 */
[----:B------:R-:W-:Y:S02]  /*1a00*/  UIMAD UR16, UR17, UR11, UR16 ;  /* 0x0000000b111072a4 */ /* 0x000fe4000f8e0210 */
[----:B------:R-:W-:Y:S01]  /*1a10*/  UIMAD UR20, UR4, UR14, UR20 ;  /* 0x0000000e041472a4 */ /* 0x000fe2000f8e0214 */
[----:B------:R-:W-:Y:S02]  /*1a20*/  @!UP0 UMOV UR5, UR6 ;  /* 0x0000000600058c82 */ /* 0x000fe40008000000 */
[----:B------:R-:W-:-:S12]  /*1a30*/  UIMAD UR16, UR5, UR17, UR16 ;  /* 0x00000011051072a4 */ /* 0x000fd8000f8e0210 */
.L_x_19:
[----:B------:R-:W-:-:S09]  /*1a40*/  UISETP.NE.AND UP0, UPT, UR29, 0x1, UPT ;  /* 0x000000011d00788c */ /* 0x000fd2000bf05270 */
[----:B------:R-:W-:Y:S05]  /*1a50*/  BRA.U UP0, `(.L_x_20) ;  /* 0x0000000100447547 */ /* 0x000fea000b800000 */
[----:B------:R-:W1:Y:S01]  /*1a60*/  LDCU.128 UR8, c[0x0][0xb10] ;  /* 0x00016200ff0877ac */ /* 0x000e620008000c00 */
[----:B------:R-:W2:Y:S01]  /*1a70*/  LDCU UR12, c[0x0][0xb0c] ;  /* 0x00016180ff0c77ac */ /* 0x000ea20008000800 */
[----:B------:R-:W3:Y:S01]  /*1a80*/  LDCU UR13, c[0x0][0xb20] ;  /* 0x00016400ff0d77ac */ /* 0x000ee20008000800 */
[----:B-1----:R-:W-:Y:S02]  /*1a90*/  UIMAD.WIDE.U32 UR6, UR16, UR8, URZ ;  /* 0x00000008100672a5 */ /* 0x002fe4000f8e00ff */
[----:B------:R-:W-:Y:S02]  /*1aa0*/  UIMAD.WIDE.U32 UR4, UR20, UR11, URZ ;  /* 0x0000000b140472a5 */ /* 0x000fe4000f8e00ff */
[----:B--2---:R-:W-:Y:S02]  /*1ab0*/  UISETP.NE.AND UP1, UPT, UR12, 0x1, UPT ;  /* 0x000000010c00788c */ /* 0x004fe4000bf25270 */
[----:B------:R-:W-:Y:S01]  /*1ac0*/  UISETP.NE.AND UP0, UPT, UR10, 0x1, UPT ;  /* 0x000000010a00788c */ /* 0x000fe2000bf05270 */
[----:B------:R-:W-:-:S02]  /*1ad0*/  UMOV UR6, UR7 ;  /* 0x0000000700067c82 */ /* 0x000fc40008000000 */
[----:B------:R-:W-:Y:S01]  /*1ae0*/  UMOV UR4, UR5 ;  /* 0x0000000500047c82 */ /* 0x000fe20008000000 */
[----:B------:R-:W-:Y:S02]  /*1af0*/  USHF.R.U32.HI UR6, URZ, UR9, UR6 ;  /* 0x00000009ff067299 */ /* 0x000fe40008011606 */
[----:B---3--:R-:W-:Y:S02]  /*1b00*/  USHF.R.U32.HI UR4, URZ, UR13, UR4 ;  /* 0x0000000dff047299 */ /* 0x008fe40008011604 */
[----:B------:R-:W-:Y:S02]  /*1b10*/  USEL UR5, UR16, UR6, !UP1 ;  /* 0x0000000610057287 */ /* 0x000fe4000c800000 */
[----:B------:R-:W-:-:S04]  /*1b20*/  USEL UR4, UR20, UR4, !UP0 ;  /* 0x0000000414047287 */ /* 0x000fc8000c000000 */
[----:B------:R-:W-:Y:S02]  /*1b30*/  UIADD3 UR6, UPT, UPT, UR5, -UR4, URZ ;  /* 0x8000000405067290 */ /* 0x000fe4000fffe0ff */
[----:B------:R-:W-:Y:S02]  /*1b40*/  UIADD3 UR4, UPT, UPT, -UR5, UR4, URZ ;  /* 0x0000000405047290 */ /* 0x000fe4000fffe1ff */
[----:B------:R-:W-:Y:S02]  /*1b50*/  UIMAD UR20, UR6, UR10, UR20 ;  /* 0x0000000a061472a4 */ /* 0x000fe4000f8e0214 */
[----:B------:R-:W-:-:S12]  /*1b60*/  UIMAD UR16, UR4, UR12, UR16 ;  /* 0x0000000c041072a4 */ /* 0x000fd8000f8e0210 */
.L_x_20:
[----:B------:R-:W-:-:S09]  /*1b70*/  UISETP.EQ.U32.AND UP0, UPT, UR33, 0x1, UPT ;  /* 0x000000012100788c */ /* 0x000fd2000bf02070 */
[----:B------:R-:W-:Y:S05]  /*1b80*/  BRA.U !UP0, `(.L_x_21) ;  /* 0x00000001080c7547 */ /* 0x000fea000b800000 */
[----:B------:R-:W-:Y:S01]  /*1b90*/  UCGABAR_WAIT ;  /* 0x0000000000007dc7 */ /* 0x000fe20008000000 */
[----:B------:R-:W-:Y:S01]  /*1ba0*/  CCTL.IVALL ;  /* 0x00000000ff00798f */ /* 0x000fe20002000000 */
[----:B------:R-:W-:Y:S05]  /*1bb0*/  BRA `(.L_x_22) ;  /* 0x0000000000047947 */ /* 0x000fea0003800000 */
.L_x_21:
[----:B------:R-:W-:Y:S06]  /*1bc0*/  BAR.SYNC.DEFER_BLOCKING 0x0 ;  /* 0x0000000000007b1d */ /* 0x000fec0000010000 */
.L_x_22:
[----:B------:R-:W-:Y:S05]  /*1bd0*/  BRA.U UP6, `(.L_x_23) ;  /* 0x0000001d06047547 */ /* 0x000fea000b800000 */
[----:B------:R-:W1:Y:S01]  /*1be0*/  LDCU UR7, c[0x0][0x38c] ;  /* 0x00007180ff0777ac */ /* 0x000e620008000800 */
[----:B------:R-:W2:Y:S01]  /*1bf0*/  S2UR UR9, SR_CgaCtaId ;  /* 0x00000000000979c3 */ /* 0x000ea20000008800 */
[----:B------:R-:W-:Y:S01]  /*1c00*/  PLOP3.LUT P1, PT, PT, PT, UP3, 0x80, 0x8 ;  /* 0x000000000008781c */ /* 0x000fe20003f2f038 */
[----:B------:R-:W-:Y:S01]  /*1c10*/  IMAD.MOV.U32 R12, RZ, RZ, 0x1 ;  /* 0x00000001ff0c7424 */ /* 0x000fe200078e00ff */
[----:B------:R-:W-:Y:S01]  /*1c20*/  UMOV UR8, 0x400 ;  /* 0x0000040000087882 */ /* 0x000fe20000000000 */
[----:B------:R-:W-:Y:S01]  /*1c30*/  UISETP.NE.AND UP1, UPT, UR21, URZ, UPT ;  /* 0x000000ff1500728c */ /* 0x000fe2000bf25270 */
[----:B------:R-:W-:Y:S01]  /*1c40*/  ISETP.EQ.OR P2, PT, R0, RZ, P3 ;  /* 0x000000ff0000720c */ /* 0x000fe20001f42670 */
[----:B------:R-:W-:Y:S01]  /*1c50*/  USHF.L.U32 UR5, UR32, 0x4, URZ ;  /* 0x0000000420057899 */ /* 0x000fe200080006ff */
[----:B------:R-:W-:Y:S02]  /*1c60*/  PLOP3.LUT P1, PT, P1, PT, PT, 0x8, 0x80 ;  /* 0x000000000080781c */ /* 0x000fe40000f2e170 */
[----:B------:R-:W-:Y:S01]  /*1c70*/  CS2R R10, SRZ ;  /* 0x00000000000a7805 */ /* 0x000fe2000001ff00 */
[----:B------:R-:W-:Y:S01]  /*1c80*/  IMAD.MOV.U32 R9, RZ, RZ, RZ ;  /* 0x000000ffff097224 */ /* 0x000fe200078e00ff */
[----:B------:R-:W3:Y:S01]  /*1c90*/  LDCU UR43, c[0x0][0x370] ;  /* 0x00006e00ff2b77ac */ /* 0x000ee20008000800 */
[----:B------:R-:W-:Y:S01]  /*1ca0*/  IMAD.MOV.U32 R8, RZ, RZ, 0x1 ;  /* 0x00000001ff087424 */ /* 0x000fe200078e00ff */
[----:B------:R-:W4:Y:S01]  /*1cb0*/  LDCU.64 UR28, c[0x0][0x348] ;  /* 0x00006900ff1c77ac */ /* 0x000f220008000a00 */
[----:B-1----:R-:W-:-:S02]  /*1cc0*/  UIADD3 UR6, UPT, UPT, UR7, 0x1f, URZ ;  /* 0x0000001f07067890 */ /* 0x002fc4000fffe0ff */
[----:B------:R-:W-:Y:S02]  /*1cd0*/  UIADD3 UR49, UPT, UPT, UR7, 0x3e, URZ ;  /* 0x0000003e07317890 */ /* 0x000fe4000fffe0ff */
[----:B------:R-:W-:Y:S02]  /*1ce0*/  USHF.R.S32.HI UR4, URZ, 0x1f, UR6 ;  /* 0x0000001fff047899 */ /* 0x000fe40008011406 */
[----:B--2---:R-:W-:Y:S02]  /*1cf0*/  ULEA UR21, UR9, UR8, 0x18 ;  /* 0x0000000809157291 */ /* 0x004fe4000f8ec0ff */
[----:B------:R-:W-:Y:S02]  /*1d00*/  ULEA.HI UR4, UR4, UR6, URZ, 0x5 ;  /* 0x0000000604047291 */ /* 0x000fe4000f8f28ff */
[----:B------:R-:W-:Y:S02]  /*1d10*/  UIADD3 UR6, UPT, UPT, UR7, -0x1, URZ ;  /* 0xffffffff07067890 */ /* 0x000fe4000fffe0ff */
[----:B------:R-:W-:-:S02]  /*1d20*/  USHF.R.S32.HI UR45, URZ, 0x5, UR4 ;  /* 0x00000005ff2d7899 */ /* 0x000fc40008011404 */
[----:B------:R-:W-:Y:S02]  /*1d30*/  UISETP.GE.U32.AND UP2, UPT, UR6, -0x3f, UPT ;  /* 0xffffffc10600788c */ /* 0x000fe4000bf46070 */
[----:B------:R-:W-:Y:S01]  /*1d40*/  UISETP.LT.U32.AND UP0, UPT, UR45, 0x14, UPT ;  /* 0x000000142d00788c */ /* 0x000fe2000bf01070 */
[----:B------:R-:W1:Y:S03]  /*1d50*/  LDCU UR41, c[0x0][0x374] ;  /* 0x00006e80ff2977ac */ /* 0x000e660008000800 */
[----:B------:R-:W-:Y:S02]  /*1d60*/  USEL UR44, UR45, 0x14, UP0 ;  /* 0x000000142d2c7887 */ /* 0x000fe40008000000 */
[----:B------:R-:W-:Y:S02]  /*1d70*/  ULOP3.LUT UR46, UR5, 0x30, URZ, 0xe2, !UPT ;  /* 0x00000030052e7892 */ /* 0x000fe4000f8ee2ff */
[----:B------:R-:W-:-:S02]  /*1d80*/  UIADD3 UR24, UPT, UPT, UR44, -0x1, URZ ;  /* 0xffffffff2c187890 */ /* 0x000fc4000fffe0ff */
[----:B------:R-:W-:Y:S02]  /*1d90*/  @UP2 UIADD3 UR24, UPT, UPT, UR44, URZ, URZ ;  /* 0x000000ff2c182290 */ /* 0x000fe4000fffe0ff */
[----:B------:R-:W-:Y:S02]  /*1da0*/  USEL UR25, UR48, 0x2, UP1 ;  /* 0x0000000230197887 */ /* 0x000fe40008800000 */
[----:B------:R-:W-:Y:S02]  /*1db0*/  UIADD3 UR38, UPT, UPT, UR21, 0x6600, UR31 ;  /* 0x0000660015267890 */ /* 0x000fe4000fffe01f */
[----:B------:R-:W-:Y:S02]  /*1dc0*/  UIADD3 UR37, UPT, UPT, UR21, 0x10600, UR30 ;  /* 0x0001060015257890 */ /* 0x000fe4000fffe01e */
[----:B------:R-:W-:Y:S02]  /*1dd0*/  UIADD3 UR47, UPT, UPT, UR45, -UR44, URZ ;  /* 0x8000002c2d2f7290 */ /* 0x000fe4000fffe0ff */
[----:B------:R-:W-:Y:S01]  /*1de0*/  UIADD3 UR24, UPT, UPT, UR24, 0x1, URZ ;  /* 0x0000000118187890 */ /* 0x000fe2000fffe0ff */
[----:B-1-34-:R-:W-:-:S11]  /*1df0*/  UMOV UR7, URZ ;  /* 0x000000ff00077c82 */ /* 0x01afd60008000000 */
.L_x_43:
[----:B-1----:R-:W1:Y:S02]  /*1e00*/  S2UR UR4, SR_CgaCtaId ;  /* 0x00000000000479c3 */ /* 0x002e640000008800 */
[----:B-1----:R-:W-:-:S09]  /*1e10*/  UISETP.NE.AND UP0, UPT, UR4, URZ, UPT ;  /* 0x000000ff0400728c */ /* 0x002fd2000bf05270 */
[----:B------:R-:W-:Y:S05]  /*1e20*/  BRA.U UP0, `(.L_x_24) ;  /* 0x0000000100287547 */ /* 0x000fea000b800000 */
[----:B------:R-:W-:Y:S02]  /*1e30*/  LEA R0, R9, UR21, 0x3 ;  /* 0x0000001509007c11 */ /* 0x000fe4000f8e18ff */
[----:B------:R-:W-:-:S04]  /*1e40*/  SHF.L.U32 R3, R8, 0x1f, RZ ;  /* 0x0000001f08037819 */ /* 0x000fc800000006ff */
[----:B------:R-:W1:Y:S02]  /*1e50*/  SYNCS.PHASECHK.TRANS64.TRYWAIT P0, [R0+URZ+0x200], R3 ;  /* 0x00020003000075a7 */ /* 0x000e6400080011ff */
[----:B-1----:R-:W-:Y:S05]  /*1e60*/  @!P0 BRA `(.L_x_25) ;  /* 0x0000008400608947 */ /* 0x002fea0003800000 */
.L_x_149:
[----:B------:R2:W-:Y:S01]  /*1e70*/  SYNCS.ARRIVE.TRANS64.A1T0 RZ, [R0+URZ+0x1f0], RZ ;  /* 0x0001f0ff00ff79a7 */ /* 0x0005e200081000ff */
[----:B------:R-:W-:-:S05]  /*1e80*/  VIADD R9, R9, 0x1 ;  /* 0x0000000109097836 */ /* 0x000fca0000000000 */
[----:B------:R-:W-:-:S04]  /*1e90*/  ISETP.NE.AND P0, PT, R9, 0x2, PT ;  /* 0x000000020900780c */ /* 0x000fc80003f05270 */
[----:B-1----:R-:W-:Y:S02]  /*1ea0*/  SEL R3, RZ, 0x1, P0 ;  /* 0x00000001ff037807 */ /* 0x002fe40000000000 */
[----:B------:R-:W-:Y:S02]  /*1eb0*/  SEL R9, R9, RZ, P0 ;  /* 0x000000ff09097207 */ /* 0x000fe40000000000 */
[----:B------:R-:W-:-:S07]  /*1ec0*/  LOP3.LUT R8, R8, R3, RZ, 0x3c, !PT ;  /* 0x0000000308087212 */ /* 0x000fce00078e3cff */
.L_x_24:
[----:B------:R-:W-:Y:S01]  /*1ed0*/  ULEA UR4, UR7, UR21, 0x3 ;  /* 0x0000001507047291 */ /* 0x000fe2000f8e18ff */
[----:B--2---:R-:W-:Y:S01]  /*1ee0*/  SHF.L.U32 R0, R12, 0x1f, RZ ;  /* 0x0000001f0c007819 */ /* 0x004fe200000006ff */
[----:B------:R-:W-:Y:S02]  /*1ef0*/  UISETP.GE.U32.AND UP0, UPT, UR49, 0x3f, UPT ;  /* 0x0000003f3100788c */ /* 0x000fe4000bf06070 */
[----:B------:R-:W-:Y:S02]  /*1f00*/  ULEA UR11, UR20, UR50, 0x2 ;  /* 0x00000032140b7291 */ /* 0x000fe4000f8e10ff */
[----:B------:R-:W-:Y:S02]  /*1f10*/  ULEA UR35, UR16, UR46, 0x6 ;  /* 0x0000002e10237291 */ /* 0x000fe4000f8e30ff */
[----:B------:R-:W-:Y:S01]  /*1f20*/  USHF.L.U32 UR11, UR11, 0x6, URZ ;  /* 0x000000060b0b7899 */ /* 0x000fe200080006ff */
[----:B------:R1:W2:Y:S01]  /*1f30*/  SYNCS.PHASECHK.TRANS64.TRYWAIT P0, [UR4+0xa0], R0 ;  /* 0x0000a000ff0075a7 */ /* 0x0002a20008001104 */
[----:B------:R-:W-:Y:S01]  /*1f40*/  UMOV UR6, URZ ;  /* 0x000000ff00067c82 */ /* 0x000fe20008000000 */
[----:B------:R-:W-:Y:S09]  /*1f50*/  BRA.U !UP0, `(.L_x_26) ;  /* 0x0000000108c07547 */ /* 0x000ff2000b800000 */
[----:B------:R-:W-:Y:S01]  /*1f60*/  UMOV UR13, URZ ;  /* 0x000000ff000d7c82 */ /* 0x000fe20008000000 */
[----:B------:R-:W-:-:S05]  /*1f70*/  UMOV UR4, UR7 ;  /* 0x0000000700047c82 */ /* 0x000fca0008000000 */
.L_x_32:
[----:B------:R-:W-:Y:S01]  /*1f80*/  ULEA UR33, UR4, UR21, 0x3 ;  /* 0x0000001504217291 */ /* 0x000fe2000f8e18ff */
[----:B--2---:R-:W-:Y:S01]  /*1f90*/  @!P3 MOV R2, 0x2800 ;  /* 0x000028000002b802 */ /* 0x004fe20000000f00 */
[----:B--2-4-:R-:W-:Y:S10]  /*1fa0*/  @P0 BRA `(.L_x_27) ;  /* 0x00000000000c0947 */ /* 0x014ff40003800000 */
[----:B------:R-:W-:-:S04]  /*1fb0*/  SHF.L.U32 R3, R12, 0x1f, RZ ;  /* 0x0000001f0c037819 */ /* 0x000fc800000006ff */
[----:B------:R-:W2:Y:S02]  /*1fc0*/  SYNCS.PHASECHK.TRANS64.TRYWAIT P0, [UR33+0xa0], R3 ;  /* 0x0000a003ff0075a7 */ /* 0x000ea40008001121 */
[----:B--2---:R-:W-:Y:S05]  /*1fd0*/  @!P0 BRA `(.L_x_28) ;  /* 0x0000008400188947 */ /* 0x004fea0003800000 */
.L_x_27:
[----:B------:R2:W-:Y:S01]  /*1fe0*/  @!P3 SYNCS.ARRIVE.TRANS64 RZ, [UR33], R2 ;  /* 0x00000002ffffb9a7 */ /* 0x0005e20008000021 */
[----:B------:R-:W-:-:S04]  /*1ff0*/  ULOP3.LUT UR5, UR25, 0x2, URZ, 0xfc, !UPT ;  /* 0x0000000219057892 */ /* 0x000fc8000f8efcff */
[----:B------:R-:W-:-:S09]  /*2000*/  UISETP.NE.AND UP0, UPT, UR5, 0x2, UPT ;  /* 0x000000020500788c */ /* 0x000fd2000bf05270 */
[----:B------:R-:W-:Y:S05]  /*2010*/  BRA.U UP0, `(.L_x_29) ;  /* 0x0000000100047547 */ /* 0x000fea000b800000 */
[----:B------:R-:W-:Y:S05]  /*2020*/  BPT.TRAP 0x1 ;  /* 0x000000040000795c */ /* 0x000fea0000300000 */
.L_x_29:
[----:B------:R-:W-:Y:S04]  /*2030*/  BSSY.RECONVERGENT B0, `(.L_x_30) ;  /* 0x0000003000007945 */ /* 0x000fe80003800200 */
[----:B------:R-:W-:Y:S05]  /*2040*/  @P2 BRA `(.L_x_31) ;  /* 0x0000000000042947 */ /* 0x000fea0003800000 */
[----:B------:R-:W-:Y:S05]  /*2050*/  BPT.TRAP 0x1 ;  /* 0x000000040000795c */ /* 0x000fea0000300000 */
.L_x_31:
[----:B------:R-:W-:Y:S05]  /*2060*/  BSYNC.RECONVERGENT B0 ;  /* 0x0000000000007941 */ /* 0x000fea0003800200 */
.L_x_30:
[----:B------:R-:W-:Y:S02]  /*2070*/  UIADD3 UR5, UPT, UPT, UR4, 0x1, URZ ;  /* 0x0000000104057890 */ /* 0x000fe4000fffe0ff */
[----:B------:R-:W-:Y:S02]  /*2080*/  ULEA UR32, UR4, UR31, 0xb ;  /* 0x0000001f04207291 */ /* 0x000fe4000f8e58ff */
[----:B------:R-:W-:Y:S02]  /*2090*/  UISETP.NE.AND UP0, UPT, UR5, 0x14, UPT ;  /* 0x000000140500788c */ /* 0x000fe4000bf05270 */
[----:B------:R-:W-:Y:S02]  /*20a0*/  ULEA UR8, UR4, UR30, 0xd ;  /* 0x0000001e04087291 */ /* 0x000fe4000f8e68ff */
[----:B------:R-:W-:Y:S02]  /*20b0*/  USEL UR6, URZ, 0x1, UP0 ;  /* 0x00000001ff067887 */ /* 0x000fe40008000000 */
[----:B------:R-:W-:-:S02]  /*20c0*/  USEL UR7, UR5, URZ, UP0 ;  /* 0x000000ff05077287 */ /* 0x000fc40008000000 */
[----:B------:R-:W-:Y:S02]  /*20d0*/  UIADD3 UR4, UP0, UPT, UR28, 0x180, URZ ;  /* 0x000001801c047890 */ /* 0x000fe4000ff1e0ff */
[----:B------:R-:W-:Y:S01]  /*20e0*/  ULEA UR5, UR7, UR21, 0x3 ;  /* 0x0000001507057291 */ /* 0x000fe2000f8e18ff */
[----:B------:R-:W-:Y:S01]  /*20f0*/  LOP3.LUT R12, R12, UR6, RZ, 0x3c, !PT ;  /* 0x000000060c0c7c12 */ /* 0x000fe2000f8e3cff */
[----:B------:R-:W-:Y:S02]  /*2100*/  USHF.L.U32 UR34, UR13, 0x5, URZ ;  /* 0x000000050d227899 */ /* 0x000fe400080006ff */
[----:B------:R-:W-:Y:S01]  /*2110*/  UIADD3 UR13, UPT, UPT, UR13, 0x1, URZ ;  /* 0x000000010d0d7890 */ /* 0x000fe2000fffe0ff */
[----:B-1----:R-:W-:Y:S01]  /*2120*/  SHF.L.U32 R0, R12, 0x1f, RZ ;  /* 0x0000001f0c007819 */ /* 0x002fe200000006ff */
[----:B------:R-:W-:Y:S02]  /*2130*/  UIADD3 UR14, UP1, UPT, UR28, 0x80, URZ ;  /* 0x000000801c0e7890 */ /* 0x000fe4000ff3e0ff */
[----:B------:R-:W-:Y:S01]  /*2140*/  UIADD3 UR32, UPT, UPT, UR21, 0x6600, UR32 ;  /* 0x0000660015207890 */ /* 0x000fe2000fffe020 */
[----:B------:R3:W4:Y:S01]  /*2150*/  SYNCS.PHASECHK.TRANS64.TRYWAIT P0, [UR5+0xa0], R0 ;  /* 0x0000a000ff0075a7 */ /* 0x0007220008001105 */
[----:B------:R-:W-:-:S02]  /*2160*/  UIADD3.X UR5, UPT, UPT, URZ, UR29, URZ, UP0, !UPT ;  /* 0x0000001dff057290 */ /* 0x000fc400087fe4ff */
[----:B------:R-:W-:Y:S02]  /*2170*/  UISETP.NE.AND UP0, UPT, UR13, UR24, UPT ;  /* 0x000000180d00728c */ /* 0x000fe4000bf05270 */
[----:B------:R-:W-:Y:S02]  /*2180*/  UIADD3.X UR15, UPT, UPT, URZ, UR29, URZ, UP1, !UPT ;  /* 0x0000001dff0f7290 */ /* 0x000fe40008ffe4ff */
[----:B------:R-:W-:Y:S02]  /*2190*/  UPRMT UR16, URZ, 0x5410, UR27 ;  /* 0x00005410ff107896 */ /* 0x000fe4000800001b */
[----:B------:R-:W-:Y:S02]  /*21a0*/  UIADD3 UR8, UPT, UPT, UR21, 0x10600, UR8 ;  /* 0x0001060015087890 */ /* 0x000fe4000fffe008 */
[----:B------:R-:W-:Y:S01]  /*21b0*/  UPRMT UR6, URZ, 0x5410, UR26 ;  /* 0x00005410ff067896 */ /* 0x000fe2000800001a */
[----:B------:R-:W-:Y:S01]  /*21c0*/  UMOV UR18, 0x0 ;  /* 0x0000000000127882 */ /* 0x000fe20000000000 */
[----:B------:R-:W-:Y:S01]  /*21d0*/  UMOV UR19, 0x10000000 ;  /* 0x1000000000137882 */ /* 0x000fe20000000000 */
[----:B------:R-:W-:Y:S01]  /*21e0*/  UMOV UR12, UR36 ;  /* 0x00000024000c7c82 */ /* 0x000fe20008000000 */
[----:B------:R-:W-:Y:S01]  /*21f0*/  UMOV UR9, UR33 ;  /* 0x0000002100097c82 */ /* 0x000fe20008000000 */
[----:B------:R-:W-:Y:S01]  /*2200*/  UMOV UR10, UR34 ;  /* 0x00000022000a7c82 */ /* 0x000fe20008000000 */
[----:B------:R-:W-:Y:S03]  /*2210*/  UTMALDG.3D.MULTICAST [UR32], [UR14], UR16, desc[UR18] ;  /* 0x000012200e0073b4 */ /* 0x000fe60008011810 */
[----:B------:R1:W-:Y:S02]  /*2220*/  UTMALDG.3D.MULTICAST [UR8], [UR4], UR6, desc[UR18] ;  /* 0x00001208040073b4 */ /* 0x0003e40008011806 */
[----:B-1----:R-:W-:Y:S01]  /*2230*/  UMOV UR6, UR24 ;  /* 0x0000001800067c82 */ /* 0x002fe20008000000 */
[----:B------:R-:W-:Y:S01]  /*2240*/  UMOV UR4, UR7 ;  /* 0x0000000700047c82 */ /* 0x000fe20008000000 */
[----:B---3--:R-:W-:Y:S05]  /*2250*/  BRA.U UP0, `(.L_x_32) ;  /* 0xfffffffd00487547 */ /* 0x008fea000b83ffff */
.L_x_26:
[----:B------:R-:W-:Y:S01]  /*2260*/  ULEA UR4, UR7, UR21, 0x3 ;  /* 0x0000001507047291 */ /* 0x000fe2000f8e18ff */
[----:B-1----:R-:W-:Y:S01]  /*2270*/  SHF.L.U32 R0, R12, 0x1f, RZ ;  /* 0x0000001f0c007819 */ /* 0x002fe200000006ff */
[----:B------:R-:W-:Y:S01]  /*2280*/  @!P1 SYNCS.ARRIVE.TRANS64.A1T0 RZ, [UR21+0x188], RZ ;  /* 0x000188ffffff99a7 */ /* 0x000fe20008100015 */
[----:B------:R-:W-:-:S06]  /*2290*/  UISETP.GT.AND UP0, UPT, UR45, UR44, UPT ;  /* 0x0000002c2d00728c */ /* 0x000fcc000bf04270 */
[----:B--2-4-:R1:W2:Y:S03]  /*22a0*/  SYNCS.PHASECHK.TRANS64.TRYWAIT P0, [UR4+0xa0], R0 ;  /* 0x0000a000ff0075a7 */ /* 0x0142a60008001104 */
[----:B------:R-:W-:Y:S05]  /*22b0*/  BRA.U !UP0, `(.L_x_33) ;  /* 0x0000000108bc7547 */ /* 0x000fea000b800000 */
[----:B------:R-:W-:Y:S01]  /*22c0*/  UIADD3 UR13, UPT, UPT, UR47, UR6, URZ ;  /* 0x000000062f0d7290 */ /* 0x000fe2000fffe0ff */
[----:B------:R-:W-:-:S11]  /*22d0*/  UMOV UR4, UR7 ;  /* 0x0000000700047c82 */ /* 0x000fd60008000000 */
.L_x_39:
[----:B------:R-:W-:Y:S01]  /*22e0*/  ULEA UR17, UR4, UR21, 0x3 ;  /* 0x0000001504117291 */ /* 0x000fe2000f8e18ff */
[----:B--2---:R-:W-:Y:S01]  /*22f0*/  @!P3 MOV R2, 0x2800 ;  /* 0x000028000002b802 */ /* 0x004fe20000000f00 */
[----:B--2-4-:R-:W-:Y:S10]  /*2300*/  @P0 BRA `(.L_x_34) ;  /* 0x00000000000c0947 */ /* 0x014ff40003800000 */
[----:B------:R-:W-:-:S04]  /*2310*/  SHF.L.U32 R3, R12, 0x1f, RZ ;  /* 0x0000001f0c037819 */ /* 0x000fc800000006ff */
[----:B------:R-:W2:Y:S02]  /*2320*/  SYNCS.PHASECHK.TRANS64.TRYWAIT P0, [UR17+0xa0], R3 ;  /* 0x0000a003ff0075a7 */ /* 0x000ea40008001111 */
[----:B--2---:R-:W-:Y:S05]  /*2330*/  @!P0 BRA `(.L_x_35) ;  /* 0x0000008000588947 */ /* 0x004fea0003800000 */
.L_x_34:
[----:B------:R2:W-:Y:S01]  /*2340*/  @!P3 SYNCS.ARRIVE.TRANS64 RZ, [UR17], R2 ;  /* 0x00000002ffffb9a7 */ /* 0x0005e20008000011 */
[----:B------:R-:W-:-:S04]  /*2350*/  ULOP3.LUT UR5, UR25, 0x2, URZ, 0xfc, !UPT ;  /* 0x0000000219057892 */ /* 0x000fc8000f8efcff */
[----:B------:R-:W-:-:S09]  /*2360*/  UISETP.NE.AND UP0, UPT, UR5, 0x2, UPT ;  /* 0x000000020500788c */ /* 0x000fd2000bf05270 */
[----:B------:R-:W-:Y:S05]  /*2370*/  BRA.U UP0, `(.L_x_36) ;  /* 0x0000000100047547 */ /* 0x000fea000b800000 */
[----:B------:R-:W-:Y:S05]  /*2380*/  BPT.TRAP 0x1 ;  /* 0x000000040000795c */ /* 0x000fea0000300000 */
.L_x_36:
[----:B------:R-:W-:Y:S04]  /*2390*/  BSSY.RECONVERGENT B0, `(.L_x_37) ;  /* 0x0000003000007945 */ /* 0x000fe80003800200 */
[----:B------:R-:W-:Y:S05]  /*23a0*/  @P2 BRA `(.L_x_38) ;  /* 0x0000000000042947 */ /* 0x000fea0003800000 */
[----:B------:R-:W-:Y:S05]  /*23b0*/  BPT.TRAP 0x1 ;  /* 0x000000040000795c */ /* 0x000fea0000300000 */
.L_x_38:
[----:B------:R-:W-:Y:S05]  /*23c0*/  BSYNC.RECONVERGENT B0 ;  /* 0x0000000000007941 */ /* 0x000fea0003800200 */
.L_x_37:
[----:B------:R-:W-:Y:S02]  /*23d0*/  UIADD3 UR5, UPT, UPT, UR4, 0x1, URZ ;  /* 0x0000000104057890 */ /* 0x000fe4000fffe0ff */
[----:B------:R-:W-:Y:S02]  /*23e0*/  UIADD3 UR14, UP1, UPT, UR28, 0x80, URZ ;  /* 0x000000801c0e7890 */ /* 0x000fe4000ff3e0ff */
[----:B------:R-:W-:Y:S02]  /*23f0*/  UISETP.NE.AND UP0, UPT, UR5, 0x14, UPT ;  /* 0x000000140500788c */ /* 0x000fe4000bf05270 */
[----:B------:R-:W-:Y:S02]  /*2400*/  ULEA UR16, UR4, UR38, 0xb ;  /* 0x0000002604107291 */ /* 0x000fe4000f8e58ff */
[----:B------:R-:W-:Y:S02]  /*2410*/  USEL UR8, URZ, 0x1, UP0 ;  /* 0x00000001ff087887 */ /* 0x000fe40008000000 */
[----:B------:R-:W-:-:S02]  /*2420*/  USEL UR7, UR5, URZ, UP0 ;  /* 0x000000ff05077287 */ /* 0x000fc40008000000 */
[----:B------:R-:W-:Y:S02]  /*2430*/  UIADD3 UR22, UP0, UPT, UR28, 0x180, URZ ;  /* 0x000001801c167890 */ /* 0x000fe4000ff1e0ff */
[----:B------:R-:W-:Y:S01]  /*2440*/  ULEA UR5, UR7, UR21, 0x3 ;  /* 0x0000001507057291 */ /* 0x000fe2000f8e18ff */
[----:B------:R-:W-:Y:S01]  /*2450*/  LOP3.LUT R12, R12, UR8, RZ, 0x3c, !PT ;  /* 0x000000080c0c7c12 */ /* 0x000fe2000f8e3cff */
[----:B------:R-:W-:Y:S02]  /*2460*/  ULEA UR8, UR4, UR37, 0xd ;  /* 0x0000002504087291 */ /* 0x000fe4000f8e68ff */
[----:B------:R-:W-:Y:S01]  /*2470*/  USHF.L.U32 UR18, UR6, 0x5, URZ ;  /* 0x0000000506127899 */ /* 0x000fe200080006ff */
[----:B-1----:R-:W-:Y:S01]  /*2480*/  SHF.L.U32 R0, R12, 0x1f, RZ ;  /* 0x0000001f0c007819 */ /* 0x002fe200000006ff */
[----:B------:R-:W-:Y:S02]  /*2490*/  UPRMT UR4, URZ, 0x5410, UR27 ;  /* 0x00005410ff047896 */ /* 0x000fe4000800001b */
[----:B------:R-:W-:Y:S01]  /*24a0*/  UIADD3.X UR15, UPT, UPT, URZ, UR29, URZ, UP1, !UPT ;  /* 0x0000001dff0f7290 */ /* 0x000fe20008ffe4ff */
[----:B------:R3:W4:Y:S01]  /*24b0*/  SYNCS.PHASECHK.TRANS64.TRYWAIT P0, [UR5+0xa0], R0 ;  /* 0x0000a000ff0075a7 */ /* 0x0007220008001105 */
[----:B------:R-:W-:-:S02]  /*24c0*/  UPRMT UR5, URZ, 0x5410, UR26 ;  /* 0x00005410ff057896 */ /* 0x000fc4000800001a */
[----:B------:R-:W-:Y:S01]  /*24d0*/  UIADD3.X UR23, UPT, UPT, URZ, UR29, URZ, UP0, !UPT ;  /* 0x0000001dff177290 */ /* 0x000fe200087fe4ff */
[----:B------:R-:W-:Y:S01]  /*24e0*/  UMOV UR32, 0x0 ;  /* 0x0000000000207882 */ /* 0x000fe20000000000 */
[----:B------:R-:W-:Y:S01]  /*24f0*/  UMOV UR33, 0x10000000 ;  /* 0x1000000000217882 */ /* 0x000fe20000000000 */
[----:B------:R-:W-:Y:S01]  /*2500*/  UMOV UR19, UR35 ;  /* 0x0000002300137c82 */ /* 0x000fe20008000000 */
[----:B------:R-:W-:Y:S01]  /*2510*/  UMOV UR20, UR36 ;  /* 0x0000002400147c82 */ /* 0x000fe20008000000 */
[----:B------:R-:W-:Y:S01]  /*2520*/  UMOV UR12, UR36 ;  /* 0x00000024000c7c82 */ /* 0x000fe20008000000 */
[----:B------:R-:W-:Y:S01]  /*2530*/  UMOV UR9, UR17 ;  /* 0x0000001100097c82 */ /* 0x000fe20008000000 */
[----:B------:R-:W-:Y:S01]  /*2540*/  UMOV UR10, UR18 ;  /* 0x00000012000a7c82 */ /* 0x000fe20008000000 */
[----:B------:R1:W-:Y:S01]  /*2550*/  UTMALDG.3D.MULTICAST [UR16], [UR14], UR4, desc[UR32] ;  /* 0x000020100e0073b4 */ /* 0x0003e20008011804 */
[----:B------:R-:W-:-:S04]  /*2560*/  UIADD3 UR6, UPT, UPT, UR6, 0x1, URZ ;  /* 0x0000000106067890 */ /* 0x000fc8000fffe0ff */
[----:B------:R-:W-:Y:S01]  /*2570*/  UISETP.NE.AND UP0, UPT, UR6, UR13, UPT ;  /* 0x0000000d0600728c */ /* 0x000fe2000bf05270 */
[----:B------:R3:W-:Y:S01]  /*2580*/  UTMALDG.3D.MULTICAST [UR8], [UR22], UR5, desc[UR32] ;  /* 0x00002008160073b4 */ /* 0x0007e20008011805 */
[----:B-1----:R-:W-:-:S07]  /*2590*/  UMOV UR4, UR7 ;  /* 0x0000000700047c82 */ /* 0x002fce0008000000 */
[----:B---3--:R-:W-:Y:S05]  /*25a0*/  BRA.U UP0, `(.L_x_39) ;  /* 0xfffffffd004c7547 */ /* 0x008fea000b83ffff */
.L_x_33:
[C---:B------:R-:W-:Y:S01]  /*25b0*/  LEA R3, R11.reuse, UR21, 0x3 ;  /* 0x000000150b037c11 */ /* 0x040fe2000f8e18ff */
[----:B------:R-:W-:Y:S01]  /*25c0*/  NOP ;  /* 0x0000000000007918 */ /* 0x000fe20000000000 */
[----:B-1----:R-:W-:Y:S02]  /*25d0*/  SHF.L.U32 R0, R10, 0x1f, RZ ;  /* 0x0000001f0a007819 */ /* 0x002fe400000006ff */
[----:B------:R-:W-:Y:S02]  /*25e0*/  LEA R5, R11, UR21, 0x4 ;  /* 0x000000150b057c11 */ /* 0x000fe4000f8e20ff */
[----:B--2-4-:R-:W1:Y:S02]  /*25f0*/  SYNCS.PHASECHK.TRANS64.TRYWAIT P0, [R3+URZ+0x190], R0 ;  /* 0x00019000030075a7 */ /* 0x014e6400080011ff */
[----:B-1----:R-:W-:Y:S05]  /*2600*/  @!P0 BRA `(.L_x_40) ;  /* 0x0000007c00bc8947 */ /* 0x002fea0003800000 */
.L_x_152:
[----:B------:R-:W2:Y:S01]  /*2610*/  LDS.128 R4, [R5+0x220] ;  /* 0x0002200005047984 */ /* 0x000ea20000000c00 */
[----:B------:R-:W-:Y:S01]  /*2620*/  UISETP.GE.AND UP0, UPT, UR42, 0x1, UPT ;  /* 0x000000012a00788c */ /* 0x000fe2000bf06270 */
[----:B------:R-:W-:Y:S01]  /*2630*/  @!PT LDS RZ, [RZ] ;  /* 0x00000000fffff984 */ /* 0x000fe20000000800 */
[----:B------:R-:W-:Y:S01]  /*2640*/  @!PT LDS RZ, [RZ] ;  /* 0x00000000fffff984 */ /* 0x000fe20000000800 */
[----:B------:R-:W-:Y:S01]  /*2650*/  @!PT LDS RZ, [RZ] ;  /* 0x00000000fffff984 */ /* 0x000fe20000000800 */
[----:B------:R-:W-:Y:S01]  /*2660*/  @!PT LDS RZ, [RZ] ;  /* 0x00000000fffff984 */ /* 0x000fe20000000800 */
[----:B------:R3:W-:Y:S06]  /*2670*/  MEMBAR.ALL.CTA ;  /* 0x0000000000007992 */ /* 0x0007ec0000008000 */
[----:B---3--:R-:W3:Y:S01]  /*2680*/  FENCE.VIEW.ASYNC.S ;  /* 0x00000000000073c6 */ /* 0x008ee20000000000 */
[----:B--2---:R-:W-:-:S13]  /*2690*/  LOP3.LUT P0, RZ, R6, 0x1, RZ, 0xc0, !PT ;  /* 0x0000000106ff7812 */ /* 0x004fda000780c0ff */
[----:B---3--:R-:W-:Y:S01]  /*26a0*/  VOTEU.ANY UP1, P0 ;  /* 0x0000000000ff7886 */ /* 0x008fe20000020100 */
[----:B------:R-:W-:-:S13]  /*26b0*/  PLOP3.LUT P0, PT, PT, PT, UP1, 0x80, 0x8 ;  /* 0x000000000008781c */ /* 0x000fda0003f0f018 */
[----:B-1----:R-:W-:Y:S02]  /*26c0*/  @P0 LOP3.LUT R0, R5, 0xffff, RZ, 0xc0, !PT ;  /* 0x0000ffff05000812 */ /* 0x002fe400078ec0ff */
[----:B------:R-:W-:Y:S02]  /*26d0*/  @P0 MOV R2, R4 ;  /* 0x0000000400020202 */ /* 0x000fe40000000f00 */
[----:B------:R-:W-:Y:S01]  /*26e0*/  @P0 R2UR UR5, R0 ;  /* 0x00000000000502ca */ /* 0x000fe200000e0000 */
[----:B------:R-:W-:Y:S01]  /*26f0*/  VIADD R0, R3, 0x1a0 ;  /* 0x000001a003007836 */ /* 0x000fe20000000000 */
[----:B------:R-:W-:Y:S02]  /*2700*/  @P0 SHF.R.U32.HI R4, RZ, 0x10, R5 ;  /* 0x00000010ff040819 */ /* 0x000fe40000011605 */
[----:B------:R-:W-:Y:S02]  /*2710*/  @P0 R2UR UR6, R2 ;  /* 0x00000000020602ca */ /* 0x000fe400000e0000 */
[----:B------:R-:W-:-:S02]  /*2720*/  PRMT R0, RZ, 0x654, R0 ;  /* 0x00000654ff007816 */ /* 0x000fc40000000000 */
[----:B------:R-:W-:Y:S02]  /*2730*/  @P0 R2UR UR4, R4 ;  /* 0x00000000040402ca */ /* 0x000fe400000e0000 */
[----:B------:R1:W-:Y:S03]  /*2740*/  SYNCS.ARRIVE.TRANS64.RED.A1T0 RZ, [R0+URZ], RZ ;  /* 0x000000ff00ff79a7 */ /* 0x0003e600081004ff */
[----:B------:R-:W-:-:S04]  /*2750*/  @UP1 UMOV UR39, UR5 ;  /* 0x0000000500271c82 */ /* 0x000fc80008000000 */
[----:B------:R-:W-:-:S04]  /*2760*/  @UP1 UMOV UR40, UR6 ;  /* 0x0000000600281c82 */ /* 0x000fc80008000000 */
[----:B------:R-:W-:Y:S01]  /*2770*/  @UP1 UMOV UR36, UR4 ;  /* 0x0000000400241c82 */ /* 0x000fe20008000000 */
[----:B------:R-:W-:Y:S05]  /*2780*/  BRA.U !UP0, `(.L_x_41) ;  /* 0x0000000108d47547 */ /* 0x000fea000b800000 */
[----:B------:R-:W2:Y:S01]  /*2790*/  LDCU.128 UR12, c[0x0][0xb10] ;  /* 0x00016200ff0c77ac */ /* 0x000ea20008000c00 */
[----:B------:R-:W3:Y:S01]  /*27a0*/  LDCU UR22, c[0x0][0xb20] ;  /* 0x00016400ff1677ac */ /* 0x000ee20008000800 */
[----:B------:R-:W4:Y:S01]  /*27b0*/  LDCU UR20, c[0x0][0xb0c] ;  /* 0x00016180ff1477ac */ /* 0x000f220008000800 */
[----:B------:R-:W1:Y:S01]  /*27c0*/  LDCU.64 UR8, c[0x0][0xb28] ;  /* 0x00016500ff0877ac */ /* 0x000e620008000a00 */
[----:B------:R-:W-:Y:S02]  /*27d0*/  UISETP.NE.AND UP3, UPT, UR42, 0x1, UPT ;  /* 0x000000012a00788c */ /* 0x000fe4000bf65270 */
[----:B--2---:R-:W-:Y:S02]  /*27e0*/  UIMAD.WIDE.U32 UR10, UR41, UR15, URZ ;  /* 0x0000000f290a72a5 */ /* 0x004fe4000f8e00ff */
[----:B------:R-:W-:Y:S02]  /*27f0*/  UIMAD.WIDE.U32 UR4, UR43, UR12, URZ ;  /* 0x0000000c2b0472a5 */ /* 0x000fe4000f8e00ff */
[----:B------:R-:W-:-:S02]  /*2800*/  UISETP.NE.AND UP0, UPT, UR14, 0x1, UPT ;  /* 0x000000010e00788c */ /* 0x000fc4000bf05270 */
[----:B------:R-:W-:Y:S01]  /*2810*/  UIMAD.WIDE.U32 UR18, UR39, UR15, URZ ;  /* 0x0000000f271272a5 */ /* 0x000fe2000f8e00ff */
[----:B------:R-:W-:Y:S02]  /*2820*/  UMOV UR10, UR11 ;  /* 0x0000000b000a7c82 */ /* 0x000fe40008000000 */
[----:B------:R-:W-:Y:S01]  /*2830*/  UMOV UR4, UR5 ;  /* 0x0000000500047c82 */ /* 0x000fe20008000000 */
[----:B---3--:R-:W-:Y:S02]  /*2840*/  USHF.R.U32.HI UR10, URZ, UR22, UR10 ;  /* 0x00000016ff0a7299 */ /* 0x008fe4000801160a */
[----:B----4-:R-:W-:Y:S02]  /*2850*/  UISETP.NE.AND UP2, UPT, UR20, 0x1, UPT ;  /* 0x000000011400788c */ /* 0x010fe4000bf45270 */
[----:B------:R-:W-:Y:S02]  /*2860*/  USHF.R.U32.HI UR4, URZ, UR13, UR4 ;  /* 0x0000000dff047299 */ /* 0x000fe40008011604 */
[----:B------:R-:W-:-:S02]  /*2870*/  USEL UR5, UR41, UR10, !UP0 ;  /* 0x0000000a29057287 */ /* 0x000fc4000c000000 */
[----:B------:R-:W-:Y:S02]  /*2880*/  USEL UR6, UR43, UR4, !UP2 ;  /* 0x000000042b067287 */ /* 0x000fe4000d000000 */
[----:B-1----:R-:W-:Y:S01]  /*2890*/  UIMAD.WIDE.U32 UR10, UR5, UR8, URZ ;  /* 0x00000008050a72a5 */ /* 0x002fe2000f8e00ff */
[----:B------:R-:W-:Y:S01]  /*28a0*/  UMOV UR4, UR19 ;  /* 0x0000001300047c82 */ /* 0x000fe20008000000 */
[----:B------:R-:W-:Y:S02]  /*28b0*/  UIMAD.WIDE.U32 UR16, UR40, UR12, URZ ;  /* 0x0000000c281072a5 */ /* 0x000fe4000f8e00ff */
[----:B------:R-:W-:-:S03]  /*28c0*/  UIMAD.WIDE.U32 UR18, UR6, UR8, URZ ;  /* 0x00000008061272a5 */ /* 0x000fc6000f8e00ff */
[----:B------:R-:W-:Y:S01]  /*28d0*/  UMOV UR10, UR11 ;  /* 0x0000000b000a7c82 */ /* 0x000fe20008000000 */
[----:B------:R-:W-:Y:S02]  /*28e0*/  USHF.R.U32.HI UR4, URZ, UR22, UR4 ;  /* 0x00000016ff047299 */ /* 0x000fe40008011604 */
[----:B------:R-:W-:Y:S01]  /*28f0*/  @UP3 USHF.R.U32.HI UR5, URZ, UR9, UR10 ;  /* 0x00000009ff053299 */ /* 0x000fe2000801160a */
[----:B------:R-:W-:Y:S01]  /*2900*/  UMOV UR16, UR17 ;  /* 0x0000001100107c82 */ /* 0x000fe20008000000 */
[----:B------:R-:W-:Y:S01]  /*2910*/  UMOV UR18, UR19 ;  /* 0x0000001300127c82 */ /* 0x000fe20008000000 */
[----:B------:R-:W-:Y:S02]  /*2920*/  USHF.R.U32.HI UR13, URZ, UR13, UR16 ;  /* 0x0000000dff0d7299 */ /* 0x000fe40008011610 */
[----:B------:R-:W-:Y:S02]  /*2930*/  USEL UR4, UR39, UR4, !UP0 ;  /* 0x0000000427047287 */ /* 0x000fe4000c000000 */
[----:B------:R-:W-:-:S02]  /*2940*/  @UP3 USHF.R.U32.HI UR6, URZ, UR9, UR18 ;  /* 0x00000009ff063299 */ /* 0x000fc40008011612 */
[----:B------:R-:W-:Y:S02]  /*2950*/  UIMAD UR10, UR42, UR5, URZ ;  /* 0x000000052a0a72a4 */ /* 0x000fe4000f8e02ff */
[----:B------:R-:W-:Y:S02]  /*2960*/  USEL UR5, UR40, UR13, !UP2 ;  /* 0x0000000d28057287 */ /* 0x000fe4000d000000 */
[----:B------:R-:W-:Y:S02]  /*2970*/  UIMAD UR12, UR42, UR6, URZ ;  /* 0x000000062a0c72a4 */ /* 0x000fe4000f8e02ff */
[----:B------:R-:W-:Y:S02]  /*2980*/  UISETP.GE.AND UP0, UPT, UR4, UR10, UPT ;  /* 0x0000000a0400728c */ /* 0x000fe4000bf06270 */
[----:B------:R-:W-:Y:S02]  /*2990*/  UIMAD.WIDE.U32 UR10, UR4, UR8, URZ ;  /* 0x00000008040a72a5 */ /* 0x000fe4000f8e00ff */
[----:B------:R-:W-:-:S02]  /*29a0*/  UISETP.GE.OR UP0, UPT, UR5, UR12, UP0 ;  /* 0x0000000c0500728c */ /* 0x000fc40008706670 */
        /* <DEDUP_REMOVED lines=19> */
.L_x_41:
[----:B------:R-:W2:Y:S02]  /*2ae0*/  LDCU UR4, c[0x0][0xb30] ;  /* 0x00016600ff0477ac */ /* 0x000ea40008000800 */
[----:B--2---:R-:W-:-:S09]  /*2af0*/  UISETP.NE.AND UP0, UPT, UR4, 0x1, UPT ;  /* 0x000000010400788c */ /* 0x004fd2000bf05270 */
[----:B------:R-:W-:Y:S05]  /*2b00*/  BRA.U UP0, `(.L_x_42) ;  /* 0x0000000100447547 */ /* 0x000fea000b800000 */
[----:B------:R-:W2:Y:S01]  /*2b10*/  LDCU.128 UR12, c[0x0][0xb10] ;  /* 0x00016200ff0c77ac */ /* 0x000ea20008000c00 */
[----:B------:R-:W3:Y:S01]  /*2b20*/  LDCU UR10, c[0x0][0xb0c] ;  /* 0x00016180ff0a77ac */ /* 0x000ee20008000800 */
[----:B------:R-:W4:Y:S01]  /*2b30*/  LDCU UR6, c[0x0][0xb20] ;  /* 0x00016400ff0677ac */ /* 0x000f220008000800 */
[----:B--2---:R-:W-:Y:S02]  /*2b40*/  UIMAD.WIDE.U32 UR8, UR40, UR12, URZ ;  /* 0x0000000c280872a5 */ /* 0x004fe4000f8e00ff */
[----:B------:R-:W-:Y:S02]  /*2b50*/  UIMAD.WIDE.U32 UR4, UR39, UR15, URZ ;  /* 0x0000000f270472a5 */ /* 0x000fe4000f8e00ff */
[----:B---3--:R-:W-:Y:S02]  /*2b60*/  UISETP.NE.AND UP2, UPT, UR10, 0x1, UPT ;  /* 0x000000010a00788c */ /* 0x008fe4000bf45270 */
[----:B------:R-:W-:Y:S01]  /*2b70*/  UISETP.NE.AND UP0, UPT, UR14, 0x1, UPT ;  /* 0x000000010e00788c */ /* 0x000fe2000bf05270 */
[----:B------:R-:W-:-:S02]  /*2b80*/  UMOV UR8, UR9 ;  /* 0x0000000900087c82 */ /* 0x000fc40008000000 */
[----:B------:R-:W-:Y:S01]  /*2b90*/  UMOV UR4, UR5 ;  /* 0x0000000500047c82 */ /* 0x000fe20008000000 */
[----:B------:R-:W-:Y:S02]  /*2ba0*/  USHF.R.U32.HI UR13, URZ, UR13, UR8 ;  /* 0x0000000dff0d7299 */ /* 0x000fe40008011608 */
[----:B----4-:R-:W-:Y:S02]  /*2bb0*/  USHF.R.U32.HI UR4, URZ, UR6, UR4 ;  /* 0x00000006ff047299 */ /* 0x010fe40008011604 */
[----:B------:R-:W-:Y:S02]  /*2bc0*/  USEL UR5, UR40, UR13, !UP2 ;  /* 0x0000000d28057287 */ /* 0x000fe4000d000000 */
[----:B------:R-:W-:-:S04]  /*2bd0*/  USEL UR4, UR39, UR4, !UP0 ;  /* 0x0000000427047287 */ /* 0x000fc8000c000000 */
[----:B------:R-:W-:Y:S02]  /*2be0*/  UIADD3 UR6, UPT, UPT, UR5, -UR4, URZ ;  /* 0x8000000405067290 */ /* 0x000fe4000fffe0ff */
[----:B------:R-:W-:Y:S02]  /*2bf0*/  UIADD3 UR4, UPT, UPT, -UR5, UR4, URZ ;  /* 0x0000000405047290 */ /* 0x000fe4000fffe1ff */
[----:B------:R-:W-:Y:S02]  /*2c00*/  UIMAD UR39, UR6, UR14, UR39 ;  /* 0x0000000e062772a4 */ /* 0x000fe4000f8e0227 */
[----:B------:R-:W-:-:S12]  /*2c10*/  UIMAD UR40, UR4, UR10, UR40 ;  /* 0x0000000a042872a4 */ /* 0x000fd8000f8e0228 */
.L_x_42:
[----:B------:R-:W-:Y:S01]  /*2c20*/  VIADD R11, R11, 0x1 ;  /* 0x000000010b0b7836 */ /* 0x000fe20000000000 */
[----:B------:R-:W-:Y:S01]  /*2c30*/  PLOP3.LUT P1, PT, PT, PT, PT, 0x80, 0x8 ;  /* 0x000000000008781c */ /* 0x000fe20003f2f070 */
[----:B------:R-:W-:Y:S02]  /*2c40*/  UIADD3 UR16, UPT, UPT, UR40, UR59, URZ ;  /* 0x0000003b28107290 */ /* 0x000fe4000fffe0ff */
[----:B------:R-:W-:Y:S01]  /*2c50*/  UIADD3 UR20, UPT, UPT, UR39, UR62, URZ ;  /* 0x0000003e27147290 */ /* 0x000fe2000fffe0ff */
[----:B------:R-:W-:-:S04]  /*2c60*/  ISETP.NE.AND P0, PT, R11, 0x2, PT ;  /* 0x000000020b00780c */ /* 0x000fc80003f05270 */
[----:B------:R-:W-:Y:S02]  /*2c70*/  SEL R3, RZ, 0x1, P0 ;  /* 0x00000001ff037807 */ /* 0x000fe40000000000 */
[----:B------:R-:W-:Y:S02]  /*2c80*/  SEL R11, R11, RZ, P0 ;  /* 0x000000ff0b0b7207 */ /* 0x000fe40000000000 */
[----:B------:R-:W-:Y:S01]  /*2c90*/  LOP3.LUT R10, R10, R3, RZ, 0x3c, !PT ;  /* 0x000000030a0a7212 */ /* 0x000fe200078e3cff */
[----:B------:R-:W-:Y:S06]  /*2ca0*/  BRA.U UP1, `(.L_x_43) ;  /* 0xfffffff101547547 */ /* 0x000fec000b83ffff */
[----:B------:R-:W-:Y:S01]  /*2cb0*/  UIADD3 UR21, UPT, UPT, UR21, 0xa0, URZ ;  /* 0x000000a015157890 */ /* 0x000fe2000fffe0ff */
[----:B------:R-:W-:-:S03]  /*2cc0*/  SHF.L.U32 R3, R12, 0x1f, RZ ;  /* 0x0000001f0c037819 */ /* 0x000fc600000006ff */
[----:B------:R-:W-:-:S09]  /*2cd0*/  ULEA UR4, UR7, UR21, 0x3 ;  /* 0x0000001507047291 */ /* 0x000fd2000f8e18ff */
[----:B------:R-:W2:Y:S02]  /*2ce0*/  SYNCS.PHASECHK.TRANS64.TRYWAIT P0, [UR4], R3 ;  /* 0x00000003ff0075a7 */ /* 0x000ea40008001104 */
[----:B--2---:R-:W-:Y:S05]  /*2cf0*/  @!P0 BRA `(.L_x_44) ;  /* 0x0000007800148947 */ /* 0x004fea0003800000 */
.L_x_154:
[----:B------:R-:W-:-:S04]  /*2d00*/  UIADD3 UR4, UPT, UPT, UR7, 0x1, URZ ;  /* 0x0000000107047890 */ /* 0x000fc8000fffe0ff */
[----:B------:R-:W-:-:S04]  /*2d10*/  UISETP.NE.AND UP0, UPT, UR4, 0x14, UPT ;  /* 0x000000140400788c */ /* 0x000fc8000bf05270 */
[----:B------:R-:W-:Y:S02]  /*2d20*/  USEL UR6, URZ, 0x1, UP0 ;  /* 0x00000001ff067887 */ /* 0x000fe40008000000 */
[----:B------:R-:W-:-:S04]  /*2d30*/  USEL UR4, UR4, URZ, UP0 ;  /* 0x000000ff04047287 */ /* 0x000fc80008000000 */
[----:B------:R-:W-:Y:S01]  /*2d40*/  ULEA UR5, UR4, UR21, 0x3 ;  /* 0x0000001504057291 */ /* 0x000fe2000f8e18ff */
[----:B------:R-:W-:-:S04]  /*2d50*/  LOP3.LUT R2, R12, UR6, RZ, 0x3c, !PT ;  /* 0x000000060c027c12 */ /* 0x000fc8000f8e3cff */
[----:B-1----:R-:W-:-:S04]  /*2d60*/  SHF.L.U32 R3, R2, 0x1f, RZ ;  /* 0x0000001f02037819 */ /* 0x002fc800000006ff */
[----:B------:R-:W1:Y:S02]  /*2d70*/  SYNCS.PHASECHK.TRANS64.TRYWAIT P0, [UR5], R3 ;  /* 0x00000003ff0075a7 */ /* 0x000e640008001105 */
[----:B-1----:R-:W-:Y:S05]  /*2d80*/  @!P0 BRA `(.L_x_45) ;  /* 0x0000007800088947 */ /* 0x002fea0003800000 */
.L_x_156:
        /* <DEDUP_REMOVED lines=9> */
.L_x_158:
        /* <DEDUP_REMOVED lines=9> */
.L_x_160:
        /* <DEDUP_REMOVED lines=9> */
.L_x_162:
        /* <DEDUP_REMOVED lines=9> */
.L_x_164:
        /* <DEDUP_REMOVED lines=9> */
.L_x_166:
        /* <DEDUP_REMOVED lines=9> */
.L_x_168:
        /* <DEDUP_REMOVED lines=9> */
.L_x_170:
        /* <DEDUP_REMOVED lines=9> */
.L_x_172:
        /* <DEDUP_REMOVED lines=9> */
.L_x_174:
        /* <DEDUP_REMOVED lines=9> */
.L_x_176:
        /* <DEDUP_REMOVED lines=9> */
.L_x_178:
        /* <DEDUP_REMOVED lines=9> */
.L_x_180:
        /* <DEDUP_REMOVED lines=9> */
.L_x_182:
        /* <DEDUP_REMOVED lines=9> */
.L_x_184:
        /* <DEDUP_REMOVED lines=9> */
.L_x_186:
        /* <DEDUP_REMOVED lines=9> */
.L_x_188:
        /* <DEDUP_REMOVED lines=9> */
.L_x_190:
[----:B------:R-:W-:-:S04]  /*3720*/  UIADD3 UR4, UPT, UPT, UR4, 0x1, URZ ;  /* 0x0000000104047890 */ /* 0x000fc8000fffe0ff */
[----:B------:R-:W-:-:S04]  /*3730*/  UISETP.NE.AND UP0, UPT, UR4, 0x14, UPT ;  /* 0x000000140400788c */ /* 0x000fc8000bf05270 */
[----:B------:R-:W-:Y:S02]  /*3740*/  USEL UR5, URZ, 0x1, UP0 ;  /* 0x00000001ff057887 */ /* 0x000fe40008000000 */
[----:B------:R-:W-:-:S04]  /*3750*/  USEL UR4, UR4, URZ, UP0 ;  /* 0x000000ff04047287 */ /* 0x000fc80008000000 */
[----:B------:R-:W-:Y:S01]  /*3760*/  ULEA UR4, UR4, UR21, 0x3 ;  /* 0x0000001504047291 */ /* 0x000fe2000f8e18ff */
[----:B-1----:R-:W-:-:S04]  /*3770*/  LOP3.LUT R3, R2, UR5, RZ, 0x3c, !PT ;  /* 0x0000000502037c12 */ /* 0x002fc8000f8e3cff */
[----:B------:R-:W-:Y:S01]  /*3780*/  SHF.L.U32 R3, R3, 0x1f, RZ ;  /* 0x0000001f03037819 */ /* 0x000fe200000006ff */
[----:B------:R-:W-:-:S07]  /*3790*/  IMAD.U32 R0, RZ, RZ, UR4 ;  /* 0x00000004ff007e24 */ /* 0x000fce000f8e00ff */
.L_x_63:
[----:B-1----:R1:W2:Y:S02]  /*37a0*/  SYNCS.PHASECHK.TRANS64.TRYWAIT P0, [R0+URZ], R3 ;  /* 0x00000003000075a7 */ /* 0x0022a400080011ff */
[----:B--2---:R-:W-:Y:S05]  /*37b0*/  @!P0 NANOSLEEP.SYNCS 0x989680 ;  /* 0x009896800000895d */ /* 0x004fea0003900000 */
[----:B------:R-:W2:Y:S02]  /*37c0*/  @!P0 SYNCS.PHASECHK.TRANS64 P0, [R0+URZ], R3 ;  /* 0x00000003000085a7 */ /* 0x000ea400080010ff */
[----:B--2---:R-:W-:Y:S05]  /*37d0*/  @P0 EXIT ;  /* 0x000000000000094d */ /* 0x004fea0003800000 */
[----:B------:R-:W-:Y:S05]  /*37e0*/  BRA `(.L_x_63) ;  /* 0xfffffffc00ec7947 */ /* 0x000fea000383ffff */
.L_x_23:
[----:B------:R-:W1:Y:S02]  /*37f0*/  S2UR UR4, SR_CgaCtaId ;  /* 0x00000000000479c3 */ /* 0x000e640000008800 */
[----:B-1----:R-:W-:-:S04]  /*3800*/  UISETP.NE.AND UP0, UPT, UR4, URZ, UPT ;  /* 0x000000ff0400728c */ /* 0x002fc8000bf05270 */
[----:B------:R-:W-:-:S09]  /*3810*/  UISETP.NE.OR UP0, UPT, UR21, 0x1, UP0 ;  /* 0x000000011500788c */ /* 0x000fd20008705670 */
[----:B------:R-:W-:Y:S05]  /*3820*/  BRA.U UP0, `(.L_x_64) ;  /* 0x00000005004c7547 */ /* 0x000fea000b800000 */
[----:B------:R-:W1:Y:S01]  /*3830*/  S2UR UR5, SR_CgaCtaId ;  /* 0x00000000000579c3 */ /* 0x000e620000008800 */
[----:B------:R-:W-:Y:S01]  /*3840*/  UMOV UR4, 0x400 ;  /* 0x0000040000047882 */ /* 0x000fe20000000000 */
[----:B------:R-:W-:Y:S01]  /*3850*/  ISETP.GE.U32.AND P2, PT, R0, 0x10, PT ;  /* 0x000000100000780c */ /* 0x000fe20003f46070 */
[----:B------:R-:W-:Y:S01]  /*3860*/  IMAD.MOV.U32 R12, RZ, RZ, 0x1 ;  /* 0x00000001ff0c7424 */ /* 0x000fe200078e00ff */
[----:B------:R-:W-:Y:S02]  /*3870*/  CS2R R10, SRZ ;  /* 0x00000000000a7805 */ /* 0x000fe4000001ff00 */
[----:B------:R-:W-:Y:S01]  /*3880*/  CS2R R8, SRZ ;  /* 0x0000000000087805 */ /* 0x000fe2000001ff00 */
[----:B-1----:R-:W-:-:S03]  /*3890*/  ULEA UR6, UR5, UR4, 0x18 ;  /* 0x0000000405067291 */ /* 0x002fc6000f8ec0ff */
[----:B------:R-:W-:-:S09]  /*38a0*/  UMOV UR5, URZ ;  /* 0x000000ff00057c82 */ /* 0x000fd20008000000 */
.L_x_68:
[----:B------:R-:W-:Y:S02]  /*38b0*/  LEA R2, R8, UR6, 0x3 ;  /* 0x0000000608027c11 */ /* 0x000fe4000f8e18ff */
[----:B------:R-:W-:-:S03]  /*38c0*/  SHF.L.U32 R5, R9, 0x1f, RZ ;  /* 0x0000001f09057819 */ /* 0x000fc600000006ff */
[----:B------:R-:W-:Y:S01]  /*38d0*/  VIADD R4, R2, 0x200 ;  /* 0x0000020002047836 */ /* 0x000fe20000000000 */
[----:B------:R-:W1:Y:S02]  /*38e0*/  SYNCS.PHASECHK.TRANS64.TRYWAIT P0, [R2+URZ+0x1f0], R5 ;  /* 0x0001f005020075a7 */ /* 0x000e6400080011ff */
[----:B-1----:R-:W-:Y:S05]  /*38f0*/  @!P0 BRA `(.L_x_65) ;  /* 0x0000007000dc8947 */ /* 0x002fea0003800000 */
.L_x_191:
[----:B------:R-:W-:Y:S01]  /*3900*/  ULEA UR4, UR5, UR6, 0x3 ;  /* 0x0000000605047291 */ /* 0x000fe2000f8e18ff */
[----:B------:R-:W-:Y:S02]  /*3910*/  PRMT R4, RZ, 0x654, R4 ;  /* 0x00000654ff047816 */ /* 0x000fe40000000004 */
[----:B-1----:R-:W-:Y:S01]  /*3920*/  SHF.L.U32 R5, R12, 0x1f, RZ ;  /* 0x0000001f0c057819 */ /* 0x002fe200000006ff */
[----:B------:R-:W-:Y:S01]  /*3930*/  UIADD3 UR7, UPT, UPT, UR4, 0x190, URZ ;  /* 0x0000019004077890 */ /* 0x000fe2000fffe0ff */
[----:B------:R1:W-:Y:S05]  /*3940*/  SYNCS.ARRIVE.TRANS64.RED.A1T0 RZ, [R4+URZ], RZ ;  /* 0x000000ff04ff79a7 */ /* 0x0003ea00081004ff */
[----:B------:R-:W-:Y:S01]  /*3950*/  IMAD.U32 R7, RZ, RZ, UR7 ;  /* 0x00000007ff077e24 */ /* 0x000fe2000f8e00ff */
[----:B------:R-:W2:Y:S04]  /*3960*/  SYNCS.PHASECHK.TRANS64.TRYWAIT P0, [UR4+0x1a0], R5 ;  /* 0x0001a005ff0075a7 */ /* 0x000ea80008001104 */
[----:B------:R-:W-:Y:S01]  /*3970*/  PRMT R6, R0, 0x654, R7 ;  /* 0x0000065400067816 */ /* 0x000fe20000000007 */
[----:B-1----:R-:W-:Y:S01]  /*3980*/  @!P2 IMAD.MOV.U32 R4, RZ, RZ, 0x10 ;  /* 0x00000010ff04a424 */ /* 0x002fe200078e00ff */
[----:B--2---:R-:W-:Y:S06]  /*3990*/  @!P0 BRA `(.L_x_66) ;  /* 0x0000007000c88947 */ /* 0x004fec0003800000 */
.L_x_193:
[----:B------:R-:W-:Y:S01]  /*39a0*/  ULEA UR8, UR5, UR6, 0x4 ;  /* 0x0000000605087291 */ /* 0x000fe2000f8e20ff */
[----:B------:R-:W-:Y:S01]  /*39b0*/  SEL R3, R6, R3, !P2 ;  /* 0x0000000306037207 */ /* 0x000fe20005000000 */
[----:B------:R-:W-:Y:S01]  /*39c0*/  UIADD3 UR9, UPT, UPT, UR4, 0x190, URZ ;  /* 0x0000019004097890 */ /* 0x000fe2000fffe0ff */
[----:B-1----:R-:W-:Y:S01]  /*39d0*/  LEA R2, R11, UR6, 0x3 ;  /* 0x000000060b027c11 */ /* 0x002fe2000f8e18ff */
[----:B------:R-:W-:Y:S01]  /*39e0*/  UIADD3 UR8, UPT, UPT, UR8, 0x220, URZ ;  /* 0x0000022008087890 */ /* 0x000fe2000fffe0ff */
[----:B------:R-:W-:Y:S01]  /*39f0*/  SHF.L.U32 R5, R10, 0x1f, RZ ;  /* 0x0000001f0a057819 */ /* 0x000fe200000006ff */
[----:B------:R1:W-:Y:S01]  /*3a00*/  @!P2 SYNCS.ARRIVE.TRANS64.RED RZ, [R3+URZ], R4 ;  /* 0x0000000403ffa9a7 */ /* 0x0003e200080004ff */
[----:B------:R-:W-:Y:S01]  /*3a10*/  UIADD3 UR4, UPT, UPT, UR5, 0x1, URZ ;  /* 0x0000000105047890 */ /* 0x000fe2000fffe0ff */
[----:B------:R-:W-:-:S03]  /*3a20*/  VIADD R8, R8, 0x1 ;  /* 0x0000000108087836 */ /* 0x000fc60000000000 */
[----:B------:R-:W-:Y:S02]  /*3a30*/  UISETP.NE.AND UP0, UPT, UR4, 0x2, UPT ;  /* 0x000000020400788c */ /* 0x000fe4000bf05270 */
[----:B------:R-:W-:Y:S06]  /*3a40*/  UGETNEXTWORKID.BROADCAST [UR8], [UR9] ;  /* 0x00000000080073ca */ /* 0x000fec0008000100 */
[----:B------:R-:W-:Y:S01]  /*3a50*/  USEL UR7, URZ, 0x1, UP0 ;  /* 0x00000001ff077887 */ /* 0x000fe20008000000 */
[----:B------:R-:W-:Y:S01]  /*3a60*/  ISETP.NE.AND P0, PT, R8, 0x2, PT ;  /* 0x000000020800780c */ /* 0x000fe20003f05270 */
[----:B------:R-:W-:Y:S01]  /*3a70*/  USEL UR5, UR4, URZ, UP0 ;  /* 0x000000ff04057287 */ /* 0x000fe20008000000 */
[----:B------:R-:W2:Y:S03]  /*3a80*/  SYNCS.PHASECHK.TRANS64.TRYWAIT P1, [R2+URZ+0x190], R5 ;  /* 0x00019005020075a7 */ /* 0x000ea600080211ff */
[----:B------:R-:W-:Y:S01]  /*3a90*/  LOP3.LUT R12, R12, UR7, RZ, 0x3c, !PT ;  /* 0x000000070c0c7c12 */ /* 0x000fe2000f8e3cff */
[----:B-12---:R-:W-:Y:S07]  /*3aa0*/  @!P1 BRA `(.L_x_67) ;  /* 0x00000070009c9947 */ /* 0x006fee0003800000 */
.L_x_194:
[C---:B------:R-:W-:Y:S01]  /*3ab0*/  LEA R4, R11.reuse, UR6, 0x4 ;  /* 0x000000060b047c11 */ /* 0x040fe2000f8e20ff */
[----:B-1----:R-:W-:Y:S01]  /*3ac0*/  VIADD R2, R2, 0x1a0 ;  /* 0x000001a002027836 */ /* 0x002fe20000000000 */
[----:B------:R-:W-:Y:S01]  /*3ad0*/  SEL R8, R8, RZ, P0 ;  /* 0x000000ff08087207 */ /* 0x000fe20000000000 */
[----:B------:R-:W-:-:S03]  /*3ae0*/  VIADD R11, R11, 0x1 ;  /* 0x000000010b0b7836 */ /* 0x000fc60000000000 */
[----:B------:R-:W1:Y:S01]  /*3af0*/  LDS.128 R4, [R4+0x220] ;  /* 0x0002200004047984 */ /* 0x000e620000000c00 */
[----:B------:R-:W-:Y:S02]  /*3b00*/  PRMT R2, RZ, 0x654, R2 ;  /* 0x00000654ff027816 */ /* 0x000fe40000000002 */
[C---:B------:R-:W-:Y:S01]  /*3b10*/  ISETP.NE.AND P1, PT, R11.reuse, 0x2, PT ;  /* 0x000000020b00780c */ /* 0x040fe20003f25270 */
[----:B------:R-:W-:Y:S01]  /*3b20*/  @!PT LDS RZ, [RZ] ;  /* 0x00000000fffff984 */ /* 0x000fe20000000800 */
[----:B------:R-:W-:Y:S01]  /*3b30*/  @!PT LDS RZ, [RZ] ;  /* 0x00000000fffff984 */ /* 0x000fe20000000800 */
[----:B------:R-:W-:Y:S01]  /*3b40*/  @!PT LDS RZ, [RZ] ;  /* 0x00000000fffff984 */ /* 0x000fe20000000800 */
[----:B------:R-:W-:Y:S01]  /*3b50*/  @!PT LDS RZ, [RZ] ;  /* 0x00000000fffff984 */ /* 0x000fe20000000800 */
[----:B------:R2:W-:Y:S06]  /*3b60*/  MEMBAR.ALL.CTA ;  /* 0x0000000000007992 */ /* 0x0005ec0000008000 */
[----:B--2---:R-:W2:Y:S01]  /*3b70*/  FENCE.VIEW.ASYNC.S ;  /* 0x00000000000073c6 */ /* 0x004ea20000000000 */
[----:B------:R-:W-:Y:S01]  /*3b80*/  SEL R11, R11, RZ, P1 ;  /* 0x000000ff0b0b7207 */ /* 0x000fe20000800000 */
[----:B--2---:R2:W-:Y:S01]  /*3b90*/  SYNCS.ARRIVE.TRANS64.RED.A1T0 RZ, [R2+URZ], RZ ;  /* 0x000000ff02ff79a7 */ /* 0x0045e200081004ff */
[----:B-1----:R-:W-:-:S02]  /*3ba0*/  LOP3.LUT P3, RZ, R6, 0x1, RZ, 0xc0, !PT ;  /* 0x0000000106ff7812 */ /* 0x002fc4000786c0ff */
[----:B------:R-:W-:-:S04]  /*3bb0*/  SEL R5, RZ, 0x1, P1 ;  /* 0x00000001ff057807 */ /* 0x000fc80000800000 */
[----:B------:R-:W-:Y:S02]  /*3bc0*/  LOP3.LUT R10, R10, R5, RZ, 0x3c, !PT ;  /* 0x000000050a0a7212 */ /* 0x000fe400078e3cff */
[----:B--2---:R-:W-:-:S04]  /*3bd0*/  SEL R2, RZ, 0x1, P0 ;  /* 0x00000001ff027807 */ /* 0x004fc80000000000 */
[----:B------:R-:W-:Y:S01]  /*3be0*/  LOP3.LUT R9, R9, R2, RZ, 0x3c, !PT ;  /* 0x0000000209097212 */ /* 0x000fe200078e3cff */
[----:B------:R-:W-:Y:S06]  /*3bf0*/  @P3 BRA `(.L_x_68) ;  /* 0xfffffffc002c3947 */ /* 0x000fec000383ffff */
[----:B------:R-:W-:Y:S01]  /*3c00*/  ULEA UR4, UR5, UR6, 0x3 ;  /* 0x0000000605047291 */ /* 0x000fe2000f8e18ff */
[----:B------:R-:W-:-:S08]  /*3c10*/  SHF.L.U32 R3, R12, 0x1f, RZ ;  /* 0x0000001f0c037819 */ /* 0x000fd000000006ff */
[----:B------:R-:W1:Y:S02]  /*3c20*/  SYNCS.PHASECHK.TRANS64 P0, [UR4+0x1a0], R3 ;  /* 0x0001a003ff0075a7 */ /* 0x000e640008001004 */
[----:B-1----:R-:W-:Y:S05]  /*3c30*/  @P0 BRA `(.L_x_69) ;  /* 0x0000000000080947 */ /* 0x002fea0003800000 */
[----:B------:R-:W1:Y:S02]  /*3c40*/  SYNCS.PHASECHK.TRANS64.TRYWAIT P0, [UR4+0x1a0], R3 ;  /* 0x0001a003ff0075a7 */ /* 0x000e640008001104 */
[----:B-1----:R-:W-:Y:S05]  /*3c50*/  @!P0 BRA `(.L_x_70) ;  /* 0x0000007000448947 */ /* 0x002fea0003800000 */
.L_x_69:
[----:B------:R-:W-:-:S04]  /*3c60*/  UIADD3 UR7, UPT, UPT, UR5, 0x1, URZ ;  /* 0x0000000105077890 */ /* 0x000fc8000fffe0ff */
[----:B------:R-:W-:-:S04]  /*3c70*/  UISETP.NE.AND UP0, UPT, UR7, 0x2, UPT ;  /* 0x000000020700788c */ /* 0x000fc8000bf05270 */
[----:B------:R-:W-:Y:S02]  /*3c80*/  USEL UR8, URZ, 0x1, UP0 ;  /* 0x00000001ff087887 */ /* 0x000fe40008000000 */
[----:B------:R-:W-:-:S04]  /*3c90*/  USEL UR7, UR7, URZ, UP0 ;  /* 0x000000ff07077287 */ /* 0x000fc80008000000 */
[----:B------:R-:W-:Y:S01]  /*3ca0*/  ULEA UR7, UR7, UR6, 0x3 ;  /* 0x0000000607077291 */ /* 0x000fe2000f8e18ff */
[----:B-1----:R-:W-:-:S04]  /*3cb0*/  LOP3.LUT R3, R12, UR8, RZ, 0x3c, !PT ;  /* 0x000000080c037c12 */ /* 0x002fc8000f8e3cff */
[----:B------:R-:W-:-:S04]  /*3cc0*/  SHF.L.U32 R0, R3, 0x1f, RZ ;  /* 0x0000001f03007819 */ /* 0x000fc800000006ff */
[----:B------:R-:W1:Y:S02]  /*3cd0*/  SYNCS.PHASECHK.TRANS64 P0, [UR7+0x1a0], R0 ;  /* 0x0001a000ff0075a7 */ /* 0x000e640008001007 */
[----:B-1----:R-:W-:Y:S05]  /*3ce0*/  @P0 EXIT ;  /* 0x000000000000094d */ /* 0x002fea0003800000 */
[----:B------:R-:W-:Y:S02]  /*3cf0*/  SHF.L.U32 R3, R3, 0x1f, RZ ;  /* 0x0000001f03037819 */ /* 0x000fe400000006ff */
[----:B------:R-:W-:-:S07]  /*3d00*/  MOV R0, UR7 ;  /* 0x0000000700007c02 */ /* 0x000fce0008000f00 */
.L_x_71:
[----:B-1----:R1:W2:Y:S02]  /*3d10*/  SYNCS.PHASECHK.TRANS64.TRYWAIT P0, [R0+URZ+0x1a0], R3 ;  /* 0x0001a003000075a7 */ /* 0x0022a400080011ff */
[----:B--2---:R-:W-:Y:S05]  /*3d20*/  @!P0 NANOSLEEP.SYNCS 0x989680 ;  /* 0x009896800000895d */ /* 0x004fea0003900000 */
[----:B------:R-:W2:Y:S02]  /*3d30*/  @!P0 SYNCS.PHASECHK.TRANS64 P0, [R0+URZ+0x1a0], R3 ;  /* 0x0001a003000085a7 */ /* 0x000ea400080010ff */
[----:B--2---:R-:W-:Y:S05]  /*3d40*/  @P0 EXIT ;  /* 0x000000000000094d */ /* 0x004fea0003800000 */
[----:B------:R-:W-:Y:S05]  /*3d50*/  BRA `(.L_x_71) ;  /* 0xfffffffc00ec7947 */ /* 0x000fea000383ffff */
.L_x_64:
[----:B------:R-:W-:Y:S05]  /*3d60*/  BRA.U UP4, `(.L_x_72) ;  /* 0x0000000d04847547 */ /* 0x000fea000b800000 */
[----:B------:R-:W1:Y:S01]  /*3d70*/  S2UR UR7, SR_CgaCtaId ;  /* 0x00000000000779c3 */ /* 0x000e620000008800 */
[----:B------:R-:W-:Y:S01]  /*3d80*/  UMOV UR4, 0x40 ;  /* 0x0000004000047882 */ /* 0x000fe20000000000 */
[----:B------:R-:W-:Y:S01]  /*3d90*/  NOP ;  /* 0x0000000000007918 */ /* 0x000fe20000000000 */
[----:B------:R-:W-:Y:S01]  /*3da0*/  UMOV UR6, 0x400 ;  /* 0x0000040000067882 */ /* 0x000fe20000000000 */
[----:B-1----:R-:W-:Y:S02]  /*3db0*/  ULEA UR5, UR7, UR4, 0x18 ;  /* 0x0000000407057291 */ /* 0x002fe4000f8ec0ff */
[----:B------:R-:W-:-:S07]  /*3dc0*/  ULEA UR6, UR7, UR6, 0x18 ;  /* 0x0000000607067291 */ /* 0x000fce000f8ec0ff */
[----:B------:R-:W1:Y:S02]  /*3dd0*/  LDS.U8 R0, [UR5+0x1c] ;  /* 0x00001c05ff007984 */ /* 0x000e640008000000 */
[----:B-1----:R-:W-:-:S13]  /*3de0*/  ISETP.NE.AND P0, PT, R0, RZ, PT ;  /* 0x000000ff0000720c */ /* 0x002fda0003f05270 */
[----:B------:R-:W-:Y:S05]  /*3df0*/  @P0 BRA `(.L_x_73) ;  /* 0x0000000000580947 */ /* 0x000fea0003800000 */
[----:B------:R-:W-:-:S13]  /*3e00*/  ELECT P0, URZ, PT ;  /* 0x0000000000ff782f */ /* 0x000fda0003800000 */
[----:B------:R-:W-:Y:S05]  /*3e10*/  @!P0 BRA `(.L_x_74) ;  /* 0x0000000000608947 */ /* 0x000fea0003800000 */
[----:B------:R-:W-:Y:S01]  /*3e20*/  UMOV UR4, 0x10 ;  /* 0x0000001000047882 */ /* 0x000fe20000000000 */
[----:B------:R-:W-:Y:S01]  /*3e30*/  HFMA2 R0, -RZ, RZ, 0, 5.9604644775390625e-08 ;  /* 0x00000001ff007431 */ /* 0x000fe200000001ff */
[----:B------:R-:W-:-:S03]  /*3e40*/  MOV R3, 0xffff ;  /* 0x0000ffff00037802 */ /* 0x000fc60000000f00 */
[----:B------:R-:W-:Y:S04]  /*3e50*/  DEPBAR.LE SB1, 0x36 ;  /* 0x00009d800000791a */ /* 0x000fe80000000000 */
[----:B------:R-:W1:Y:S02]  /*3e60*/  UTCATOMSWS.FIND_AND_SET.ALIGN UP0, UR4, UR4 ;  /* 0x00000004000475e3 */ /* 0x000e640008000800 */
[----:B-1----:R-:W-:Y:S01]  /*3e70*/  MOV R4, UR4 ;  /* 0x0000000400047c02 */ /* 0x002fe20008000f00 */
[----:B------:R-:W-:Y:S06]  /*3e80*/  BRA.U UP0, `(.L_x_75) ;  /* 0x0000000100187547 */ /* 0x000fec000b800000 */
.L_x_76:
[----:B------:R-:W-:Y:S05]  /*3e90*/  NANOSLEEP 0x64 ;  /* 0x000000640000795d */ /* 0x000fea0003800000 */
[----:B------:R-:W-:-:S05]  /*3ea0*/  UMOV UR4, 0x10 ;  /* 0x0000001000047882 */ /* 0x000fca0000000000 */
[----:B------:R-:W-:Y:S04]  /*3eb0*/  DEPBAR.LE SB1, 0x36 ;  /* 0x00009d800000791a */ /* 0x000fe80000000000 */
[----:B------:R-:W1:Y:S02]  /*3ec0*/  UTCATOMSWS.FIND_AND_SET.ALIGN UP0, UR4, UR4 ;  /* 0x00000004000475e3 */ /* 0x000e640008000800 */
[----:B-1----:R-:W-:Y:S01]  /*3ed0*/  MOV R4, UR4 ;  /* 0x0000000400047c02 */ /* 0x002fe20008000f00 */
[----:B------:R-:W-:Y:S05]  /*3ee0*/  BRA.U !UP0, `(.L_x_76) ;  /* 0xfffffffd08e87547 */ /* 0x000fea000b83ffff */
.L_x_75:
[-C--:B------:R-:W-:Y:S02]  /*3ef0*/  SHF.L.U32 R3, R3, R4.reuse, RZ ;  /* 0x0000000403037219 */ /* 0x080fe400000006ff */
[----:B------:R-:W-:Y:S01]  /*3f00*/  SHF.L.U32 R0, R0, R4, RZ ;  /* 0x0000000400007219 */ /* 0x000fe200000006ff */
[----:B------:R-:W-:Y:S02]  /*3f10*/  IMAD.SHL.U32 R4, R4, 0x20, RZ ;  /* 0x0000002004047824 */ /* 0x000fe400078e00ff */
[----:B------:R1:W-:Y:S04]  /*3f20*/  ATOMS.OR RZ, [UR5+0x14], R3 ;  /* 0x00001403ffff798c */ /* 0x0003e8000b000005 */
[----:B------:R1:W-:Y:S04]  /*3f30*/  ATOMS.OR RZ, [UR5+0x18], R0 ;  /* 0x00001800ffff798c */ /* 0x0003e8000b000005 */
[----:B------:R1:W-:Y:S01]  /*3f40*/  STS [UR6+0x240], R4 ;  /* 0x00024004ff007988 */ /* 0x0003e20008000806 */
[----:B------:R-:W-:Y:S05]  /*3f50*/  BRA `(.L_x_74) ;  /* 0x0000000000107947 */ /* 0x000fea0003800000 */
.L_x_73:
[----:B------:R-:W-:Y:S02]  /*3f60*/  MOV R0, 0xffffffff ;  /* 0xffffffff00007802 */ /* 0x000fe40000000f00 */
[----:B------:R-:W-:-:S03]  /*3f70*/  MOV R4, 0x3fa0 ;  /* 0x00003fa000047802 */ /* 0x000fc60000000f00 */
[----:B------:R1:W-:Y:S04]  /*3f80*/  STS [UR6+0x240], R0 ;  /* 0x00024000ff007988 */ /* 0x0003e80008000806 */
[----:B-1---5:R-:W-:Y:S05]  /*3f90*/  CALL.REL.NOINC `($__internal_1_$__cuda_sm10x_tcgen05_guardrail_trap_phase_invalid_during_alloc) ;  /* 0x0000007400887944 */ /* 0x022fea0003c00000 */
.L_x_74:
[----:B------:R-:W-:Y:S05]  /*3fa0*/  WARPSYNC.ALL ;  /* 0x0000000000007948 */ /* 0x000fea0003800000 */
[----:B------:R-:W2:Y:S01]  /*3fb0*/  S2UR UR4, SR_CgaCtaId ;  /* 0x00000000000479c3 */ /* 0x000ea20000008800 */
[----:B------:R-:W-:Y:S01]  /*3fc0*/  UMOV UR13, 0x400 ;  /* 0x00000400000d7882 */ /* 0x000fe20000000000 */
[----:B------:R-:W-:-:S06]  /*3fd0*/  NOP ;  /* 0x0000000000007918 */ /* 0x000fcc0000000000 */
[----:B------:R-:W-:Y:S06]  /*3fe0*/  BAR.ARV 0x6, 0xa0 ;  /* 0x0182800000007b1d */ /* 0x000fec0000002000 */
[----:B------:R-:W3:Y:S01]  /*3ff0*/  LDCU UR5, c[0x0][0x38c] ;  /* 0x00007180ff0577ac */ /* 0x000ee20008000800 */
[----:B------:R-:W-:Y:S01]  /*4000*/  LOP3.LUT R2, R2, 0xffff, RZ, 0xc0, !PT ;  /* 0x0000ffff02027812 */ /* 0x000fe200078ec0ff */
[----:B------:R-:W-:Y:S01]  /*4010*/  IMAD.MOV.U32 R11, RZ, RZ, 0x1 ;  /* 0x00000001ff0b7424 */ /* 0x000fe200078e00ff */
[----:B------:R-:W-:Y:S01]  /*4020*/  CS2R R8, SRZ ;  /* 0x0000000000087805 */ /* 0x000fe2000001ff00 */
[----:B------:R-:W4:Y:S01]  /*4030*/  LDCU UR8, c[0x0][0x38c] ;  /* 0x00007180ff0877ac */ /* 0x000f220008000800 */
[----:B------:R-:W-:Y:S01]  /*4040*/  R2UR UR15, R2 ;  /* 0x00000000020f72ca */ /* 0x000fe200000e0000 */
[----:B------:R-:W-:Y:S01]  /*4050*/  IMAD.MOV.U32 R10, RZ, RZ, RZ ;  /* 0x000000ffff0a7224 */ /* 0x000fe200078e00ff */
[----:B------:R-:W-:Y:S01]  /*4060*/  UMOV UR18, URZ ;  /* 0x000000ff00127c82 */ /* 0x000fe20008000000 */
[----:B------:R-:W-:Y:S01]  /*4070*/  UMOV UR10, URZ ;  /* 0x000000ff000a7c82 */ /* 0x000fe20008000000 */
[----:B--2---:R-:W-:Y:S01]  /*4080*/  ULEA UR13, UR4, UR13, 0x18 ;  /* 0x0000000d040d7291 */ /* 0x004fe2000f8ec0ff */
[----:B------:R-:W-:Y:S01]  /*4090*/  UMOV UR20, 0x0 ;  /* 0x0000000000147882 */ /* 0x000fe20000000000 */
[----:B------:R-:W-:-:S02]  /*40a0*/  UMOV UR21, 0x4400490 ;  /* 0x0440049000157882 */ /* 0x000fc40000000000 */
[----:B------:R-:W-:Y:S02]  /*40b0*/  UIADD3 UR6, UPT, UPT, UR13, 0x6600, URZ ;  /* 0x000066000d067890 */ /* 0x000fe4000fffe0ff */
[----:B------:R-:W-:Y:S02]  /*40c0*/  UIADD3 UR7, UPT, UPT, UR13, 0x10600, URZ ;  /* 0x000106000d077890 */ /* 0x000fe4000fffe0ff */
[----:B---3--:R-:W-:Y:S01]  /*40d0*/  UIADD3 UR5, UPT, UPT, UR5, 0x1f, URZ ;  /* 0x0000001f05057890 */ /* 0x008fe2000fffe0ff */
[----:B-1----:R-:W1:Y:S01]  /*40e0*/  LDS R0, [UR13+0x240] ;  /* 0x0002400dff007984 */ /* 0x002e620008000800 */
[----:B------:R-:W-:Y:S02]  /*40f0*/  USHF.R.U32.HI UR6, URZ, 0x4, UR6 ;  /* 0x00000004ff067899 */ /* 0x000fe40008011606 */
[----:B------:R-:W-:Y:S02]  /*4100*/  USHF.R.S32.HI UR4, URZ, 0x1f, UR5 ;  /* 0x0000001fff047899 */ /* 0x000fe40008011405 */
[----:B------:R-:W-:-:S02]  /*4110*/  ULOP3.LUT UR6, UR6, 0x3fff, URZ, 0xc0, !UPT ;  /* 0x00003fff06067892 */ /* 0x000fc4000f8ec0ff */
[----:B------:R-:W-:Y:S02]  /*4120*/  ULEA.HI UR4, UR4, UR5, URZ, 0x5 ;  /* 0x0000000504047291 */ /* 0x000fe4000f8f28ff */
[----:B------:R-:W-:Y:S02]  /*4130*/  USHF.R.U32.HI UR5, URZ, 0x4, UR7 ;  /* 0x00000004ff057899 */ /* 0x000fe40008011607 */
[----:B------:R-:W-:Y:S02]  /*4140*/  USHF.R.S32.HI UR22, URZ, 0x5, UR4 ;  /* 0x00000005ff167899 */ /* 0x000fe40008011404 */
[----:B------:R-:W-:Y:S02]  /*4150*/  ULOP3.LUT UR5, UR5, 0x3fff, URZ, 0xc0, !UPT ;  /* 0x00003fff05057892 */ /* 0x000fe4000f8ec0ff */
[----:B------:R-:W-:Y:S02]  /*4160*/  UISETP.LT.AND UP0, UPT, UR22, 0x1, UPT ;  /* 0x000000011600788c */ /* 0x000fe4000bf01270 */
[----:B------:R-:W-:-:S02]  /*4170*/  ULOP3.LUT UR16, UR6, 0x10000, URZ, 0xfc, !UPT ;  /* 0x0001000006107892 */ /* 0x000fc4000f8efcff */
[----:B------:R-:W-:Y:S02]  /*4180*/  USEL UR23, UR22, 0x1, !UP0 ;  /* 0x0000000116177887 */ /* 0x000fe4000c000000 */
[----:B------:R-:W-:Y:S02]  /*4190*/  ULOP3.LUT UR17, UR5, 0x10000, URZ, 0xfc, !UPT ;  /* 0x0001000005117892 */ /* 0x000fe4000f8efcff */
[----:B------:R-:W-:Y:S02]  /*41a0*/  UIADD3 UR23, UPT, UPT, -UR23, URZ, URZ ;  /* 0x000000ff17177290 */ /* 0x000fe4000fffe1ff */
[----:B----4-:R-:W-:Y:S01]  /*41b0*/  UISETP.GE.AND UP4, UPT, UR8, 0x1, UPT ;  /* 0x000000010800788c */ /* 0x010fe2000bf86270 */
[----:B-1----:R-:W-:-:S15]  /*41c0*/  R2UR UR24, R0 ;  /* 0x00000000001872ca */ /* 0x002fde00000e0000 */
.L_x_83:
[----:B------:R-:W-:Y:S02]  /*41d0*/  LEA R0, R10, UR13, 0x3 ;  /* 0x0000000d0a007c11 */ /* 0x000fe4000f8e18ff */
[----:B------:R-:W-:Y:S02]  /*41e0*/  SHF.L.U32 R5, R9, 0x1f, RZ ;  /* 0x0000001f09057819 */ /* 0x000fe400000006ff */
[----:B------:R-:W-:Y:S01]  /*41f0*/  PLOP3.LUT P0, PT, PT, PT, UP4, 0x80, 0x8 ;  /* 0x000000000008781c */ /* 0x000fe20003f0f048 */
[----:B------:R-:W-:Y:S01]  /*4200*/  VIADD R3, R0, 0x1a0 ;  /* 0x000001a000037836 */ /* 0x000fe20000000000 */
[----:B-1----:R-:W1:Y:S02]  /*4210*/  SYNCS.PHASECHK.TRANS64.TRYWAIT P1, [R0+URZ+0x190], R5 ;  /* 0x00019005000075a7 */ /* 0x002e6400080211ff */
[----:B-1-3--:R-:W-:Y:S09]  /*4220*/  @!P1 BRA `(.L_x_77) ;  /* 0x0000006800e89947 */ /* 0x00aff20003800000 */
.L_x_196:
[----:B------:R-:W-:Y:S01]  /*4230*/  LEA R4, R10, UR13, 0x4 ;  /* 0x0000000d0a047c11 */ /* 0x000fe2000f8e20ff */
[----:B------:R-:W-:Y:S01]  /*4240*/  @UP4 ULEA UR4, UR10, UR13, 0x3 ;  /* 0x0000000d0a044291 */ /* 0x000fe2000f8e18ff */
[----:B------:R-:W-:Y:S01]  /*4250*/  PLOP3.LUT P2, PT, PT, PT, PT, 0x80, 0x8 ;  /* 0x000000000008781c */ /* 0x000fe20003f4f070 */
[----:B------:R-:W-:Y:S01]  /*4260*/  ULEA UR19, UR18, UR13, 0x3 ;  /* 0x0000000d12137291 */ /* 0x000fe2000f8e18ff */
[----:B------:R-:W-:Y:S02]  /*4270*/  PRMT R3, RZ, 0x654, R3 ;  /* 0x00000654ff037816 */ /* 0x000fe40000000003 */
[----:B-1----:R-:W1:Y:S01]  /*4280*/  LDS.128 R4, [R4+0x220] ;  /* 0x0002200004047984 */ /* 0x002e620000000c00 */
[----:B------:R-:W-:Y:S02]  /*4290*/  @P0 SHF.L.U32 R2, R8, 0x1f, RZ ;  /* 0x0000001f08020819 */ /* 0x000fe400000006ff */
[----:B------:R-:W-:Y:S01]  /*42a0*/  SHF.L.U32 R0, R11, 0x1f, RZ ;  /* 0x0000001f0b007819 */ /* 0x000fe200000006ff */
[----:B------:R-:W-:Y:S01]  /*42b0*/  @!PT LDS RZ, [RZ] ;  /* 0x00000000fffff984 */ /* 0x000fe20000000800 */
[----:B------:R-:W-:Y:S01]  /*42c0*/  @!PT LDS RZ, [RZ] ;  /* 0x00000000fffff984 */ /* 0x000fe20000000800 */
[----:B------:R-:W-:Y:S01]  /*42d0*/  @!PT LDS RZ, [RZ] ;  /* 0x00000000fffff984 */ /* 0x000fe20000000800 */
[----:B------:R-:W-:Y:S01]  /*42e0*/  @!PT LDS RZ, [RZ] ;  /* 0x00000000fffff984 */ /* 0x000fe20000000800 */
[----:B------:R2:W-:Y:S06]  /*42f0*/  MEMBAR.ALL.CTA ;  /* 0x0000000000007992 */ /* 0x0005ec0000008000 */
[----:B--2---:R-:W2:Y:S02]  /*4300*/  FENCE.VIEW.ASYNC.S ;  /* 0x00000000000073c6 */ /* 0x004ea40000000000 */
[----:B--2---:R2:W-:Y:S01]  /*4310*/  SYNCS.ARRIVE.TRANS64.RED.A1T0 RZ, [R3+URZ], RZ ;  /* 0x000000ff03ff79a7 */ /* 0x0045e200081004ff */
[----:B------:R2:W3:Y:S01]  /*4320*/  @P0 SYNCS.PHASECHK.TRANS64.TRYWAIT P2, [UR4], R2 ;  /* 0x00000002ff0005a7 */ /* 0x0004e20008041104 */
[----:B-1----:R-:W-:Y:S01]  /*4330*/  LOP3.LUT P1, RZ, R6, 0x1, RZ, 0xc0, !PT ;  /* 0x0000000106ff7812 */ /* 0x002fe2000782c0ff */
[----:B------:R-:W1:Y:S02]  /*4340*/  SYNCS.PHASECHK.TRANS64.TRYWAIT P0, [UR19+0x1d0], R0 ;  /* 0x0001d000ff0075a7 */ /* 0x000e640008001113 */
[----:B-123--:R-:W-:Y:S10]  /*4350*/  @!P0 BRA `(.L_x_78) ;  /* 0x0000006800b08947 */ /* 0x00eff40003800000 */
.L_x_198:
[----:B------:R-:W-:Y:S01]  /*4360*/  IADD3 R10, PT, PT, R10, 0x1, RZ ;  /* 0x000000010a0a7810 */ /* 0x000fe20007ffe0ff */
[----:B------:R-:W-:Y:S06]  /*4370*/  BRA.U !UP4, `(.L_x_79) ;  /* 0x000000010ca07547 */ /* 0x000fec000b800000 */
[----:B------:R-:W-:Y:S02]  /*4380*/  ULEA.HI UR4, UR18, UR18, URZ, 0x1 ;  /* 0x0000001212047291 */ /* 0x000fe4000f8f08ff */
[----:B------:R-:W-:Y:S02]  /*4390*/  UPLOP3.LUT UP2, UPT, UPT, UPT, UPT, 0x40, 0x4 ;  /* 0x000000000004789c */ /* 0x000fe40003f4e870 */
[----:B------:R-:W-:Y:S02]  /*43a0*/  USHF.L.U32 UR5, UR4, 0x7, URZ ;  /* 0x0000000704057899 */ /* 0x000fe400080006ff */
[----:B------:R-:W-:Y:S02]  /*43b0*/  ULOP3.LUT UR14, UR4, 0xffe, URZ, 0xc0, !UPT ;  /* 0x00000ffe040e7892 */ /* 0x000fe4000f8ec0ff */
[----:B------:R-:W-:Y:S02]  /*43c0*/  ULOP3.LUT UR4, UR5, 0xffffff00, URZ, 0xc0, !UPT ;  /* 0xffffff0005047892 */ /* 0x000fe4000f8ec0ff */
[----:B------:R-:W-:-:S02]  /*43d0*/  UIADD3 UR14, UPT, UPT, -UR14, UR18, URZ ;  /* 0x000000120e0e7290 */ /* 0x000fc4000fffe1ff */
[----:B------:R-:W-:Y:S01]  /*43e0*/  UIADD3 UR4, UPT, UPT, UR24, UR4, URZ ;  /* 0x0000000418047290 */ /* 0x000fe2000fffe0ff */
[----:B------:R-:W-:Y:S01]  /*43f0*/  UMOV UR12, UR23 ;  /* 0x00000017000c7c82 */ /* 0x000fe20008000000 */
[----:B------:R-:W-:Y:S02]  /*4400*/  UMOV UR11, UR22 ;  /* 0x00000016000b7c82 */ /* 0x000fe40008000000 */
[----:B------:R-:W-:Y:S01]  /*4410*/  ULEA UR14, UR14, UR4, 0x14 ;  /* 0x000000040e0e7291 */ /* 0x000fe2000f8ea0ff */
[----:B------:R-:W-:-:S11]  /*4420*/  UMOV UR5, UR10 ;  /* 0x0000000a00057c82 */ /* 0x000fd60008000000 */
.L_x_82:
[----:B------:R-:W-:Y:S02]  /*4430*/  UIADD3 UR12, UPT, UPT, UR12, 0x1, URZ ;  /* 0x000000010c0c7890 */ /* 0x000fe4000fffe0ff */
[----:B--2---:R-:W-:Y:S02]  /*4440*/  ULEA UR6, UR5, UR13, 0x3 ;  /* 0x0000000d05067291 */ /* 0x004fe4000f8e18ff */
[----:B------:R-:W-:Y:S01]  /*4450*/  UISETP.NE.AND UP3, UPT, UR12, URZ, UPT ;  /* 0x000000ff0c00728c */ /* 0x000fe2000bf65270 */
[----:B---3--:R-:W-:Y:S10]  /*4460*/  @P2 BRA `(.L_x_80) ;  /* 0x00000000000c2947 */ /* 0x008ff40003800000 */
[----:B-1----:R-:W-:Y:S04]  /*4470*/  SHF.L.U32 R3, R8, 0x1f, RZ ;  /* 0x0000001f08037819 */ /* 0x002fe800000006ff */
[----:B------:R-:W1:Y:S02]  /*4480*/  SYNCS.PHASECHK.TRANS64.TRYWAIT P0, [UR6], R3 ;  /* 0x00000003ff0075a7 */ /* 0x000e640008001106 */
[----:B-1----:R-:W-:Y:S05]  /*4490*/  @!P0 BRA `(.L_x_81) ;  /* 0x0000006800788947 */ /* 0x002fea0003800000 */
.L_x_80:
[----:B------:R-:W-:Y:S01]  /*44a0*/  UISETP.NE.AND UP0, UPT, UR11, 0x1, UPT ;  /* 0x000000010b00788c */ /* 0x000fe2000bf05270 */
[----:B------:R-:W-:Y:S01]  /*44b0*/  PLOP3.LUT P2, PT, PT, PT, PT, 0x80, 0x8 ;  /* 0x000000000008781c */ /* 0x000fe20003f4f070 */
[----:B------:R-:W-:Y:S02]  /*44c0*/  UIADD3 UR4, UPT, UPT, UR5, 0x1, URZ ;  /* 0x0000000105047890 */ /* 0x000fe4000fffe0ff */
[----:B------:R-:W-:Y:S02]  /*44d0*/  ULEA UR8, UR5, UR17, 0x9 ;  /* 0x0000001105087291 */ /* 0x000fe4000f8e48ff */
[----:B------:R-:W-:Y:S01]  /*44e0*/  UISETP.NE.AND UP1, UPT, UR4, 0x14, UPT ;  /* 0x000000140400788c */ /* 0x000fe2000bf25270 */
[----:B------:R-:W-:Y:S01]  /*44f0*/  PLOP3.LUT P0, PT, PT, PT, UP0, 0x80, 0x8 ;  /* 0x000000000008781c */ /* 0x000fe20003f0f008 */
[----:B------:R-:W-:Y:S02]  /*4500*/  UIADD3 UR11, UPT, UPT, UR11, -0x1, URZ ;  /* 0xffffffff0b0b7890 */ /* 0x000fe4000fffe0ff */
[----:B------:R-:W-:Y:S02]  /*4510*/  USEL UR7, URZ, 0x1, UP1 ;  /* 0x00000001ff077887 */ /* 0x000fe40008800000 */
[----:B------:R-:W-:Y:S01]  /*4520*/  USEL UR10, UR4, URZ, UP1 ;  /* 0x000000ff040a7287 */ /* 0x000fe20008800000 */
[----:B------:R-:W-:Y:S03]  /*4530*/  UMOV UR9, 0xc0004010 ;  /* 0xc000401000097882 */ /* 0x000fe60000000000 */
[----:B------:R-:W-:Y:S01]  /*4540*/  @UP0 ULEA UR4, UR10, UR13, 0x3 ;  /* 0x0000000d0a040291 */ /* 0x000fe2000f8e18ff */
[----:B------:R-:W-:Y:S01]  /*4550*/  LOP3.LUT R8, R8, UR7, RZ, 0x3c, !PT ;  /* 0x0000000708087c12 */ /* 0x000fe2000f8e3cff */
[----:B------:R-:W-:Y:S03]  /*4560*/  UMOV UR7, 0xc0004010 ;  /* 0xc000401000077882 */ /* 0x000fe60000000000 */
[----:B-1----:R-:W-:Y:S04]  /*4570*/  @P0 SHF.L.U32 R0, R8, 0x1f, RZ ;  /* 0x0000001f08000819 */ /* 0x002fe800000006ff */
[----:B------:R2:W3:Y:S01]  /*4580*/  @P0 SYNCS.PHASECHK.TRANS64.TRYWAIT P2, [UR4], R0 ;  /* 0x00000000ff0005a7 */ /* 0x0004e20008041104 */
[----:B------:R-:W-:Y:S02]  /*4590*/  UIADD3 UR4, UPT, UPT, UR6, 0xa0, URZ ;  /* 0x000000a006047890 */ /* 0x000fe4000fffe0ff */
[----:B------:R-:W-:Y:S03]  /*45a0*/  ULEA UR6, UR5, UR16, 0x7 ;  /* 0x0000001005067291 */ /* 0x000fe6000f8e38ff */
[----:B------:R-:W-:Y:S06]  /*45b0*/  UMOV UR5, UR10 ;  /* 0x0000000a00057c82 */ /* 0x000fec0008000000 */
[----:B------:R2:W-:Y:S01]  /*45c0*/  UTCQMMA gdesc[UR6], gdesc[UR8], tmem[UR14], tmem[UR20], idesc[UR21], UP2 ;  /* 0x00ff1408060075ea */ /* 0x0005e2000900030e */
[----:B------:R-:W-:Y:S01]  /*45d0*/  UPLOP3.LUT UP2, UPT, UPT, UPT, UPT, 0x80, 0x8 ;  /* 0x000000000008789c */ /* 0x000fe20003f4f070 */
[----:B------:R2:W-:Y:S01]  /*45e0*/  UTCBAR.MULTICAST [UR4], URZ, UR15 ;  /* 0x000000ff040073e9 */ /* 0x0005e2000800080f */
[----:B------:R-:W-:Y:S09]  /*45f0*/  BRA.U UP3, `(.L_x_82) ;  /* 0xfffffffd038c7547 */ /* 0x000ff2000b83ffff */
.L_x_79:
[----:B--2---:R-:W-:Y:S01]  /*4600*/  UIADD3 UR4, UPT, UPT, UR18, 0x1, URZ ;  /* 0x0000000112047890 */ /* 0x004fe2000fffe0ff */
[C---:B------:R-:W-:Y:S01]  /*4610*/  ISETP.NE.AND P0, PT, R10.reuse, 0x2, PT ;  /* 0x000000020a00780c */ /* 0x040fe20003f05270 */
[----:B------:R-:W-:Y:S02]  /*4620*/  UIADD3 UR5, UPT, UPT, UR19, 0x1b0, URZ ;  /* 0x000001b013057890 */ /* 0x000fe4000fffe0ff */
[----:B------:R-:W-:Y:S01]  /*4630*/  UISETP.NE.AND UP0, UPT, UR4, 0x4, UPT ;  /* 0x000000040400788c */ /* 0x000fe2000bf05270 */
[----:B-1----:R-:W-:Y:S02]  /*4640*/  SEL R0, RZ, 0x1, P0 ;  /* 0x00000001ff007807 */ /* 0x002fe40000000000 */
[----:B------:R-:W-:Y:S01]  /*4650*/  SEL R10, R10, RZ, P0 ;  /* 0x000000ff0a0a7207 */ /* 0x000fe20000000000 */
[----:B------:R-:W-:Y:S01]  /*4660*/  USEL UR6, URZ, 0x1, UP0 ;  /* 0x00000001ff067887 */ /* 0x000fe20008000000 */
[----:B------:R-:W-:Y:S01]  /*4670*/  LOP3.LUT R9, R9, R0, RZ, 0x3c, !PT ;  /* 0x0000000009097212 */ /* 0x000fe200078e3cff */
[----:B------:R-:W-:Y:S01]  /*4680*/  USEL UR18, UR4, URZ, UP0 ;  /* 0x000000ff04127287 */ /* 0x000fe20008000000 */
[----:B------:R1:W-:Y:S03]  /*4690*/  UTCBAR [UR5], URZ ;  /* 0x000000ff050073e9 */ /* 0x0003e600080000ff */
[----:B------:R-:W-:Y:S01]  /*46a0*/  LOP3.LUT R11, R11, UR6, RZ, 0x3c, !PT ;  /* 0x000000060b0b7c12 */ /* 0x000fe2000f8e3cff */
[----:B------:R-:W-:Y:S07]  /*46b0*/  @P1 BRA `(.L_x_83) ;  /* 0xfffffff800c41947 */ /* 0x000fee000383ffff */
[----:B------:R-:W2:Y:S01]  /*46c0*/  S2UR UR8, SR_CgaCtaId ;  /* 0x00000000000879c3 */ /* 0x000ea20000008800 */
[----:B------:R-:W-:Y:S01]  /*46d0*/  ELECT P0, URZ, PT ;  /* 0x0000000000ff782f */ /* 0x000fe20003800000 */
[----:B------:R-:W-:Y:S01]  /*46e0*/  IMAD.MOV.U32 R0, RZ, RZ, 0x1 ;  /* 0x00000001ff007424 */ /* 0x000fe200078e00ff */
[----:B------:R-:W-:Y:S01]  /*46f0*/  UIADD3 UR13, UPT, UPT, UR13, 0x1d0, URZ ;  /* 0x000001d00d0d7890 */ /* 0x000fe2000fffe0ff */
[----:B------:R-:W-:Y:S01]  /*4700*/  SHF.L.U32 R3, R11, 0x1f, RZ ;  /* 0x0000001f0b037819 */ /* 0x000fe200000006ff */
[----:B------:R-:W-:-:S03]  /*4710*/  UMOV UR4, 0x40 ;  /* 0x0000004000047882 */ /* 0x000fc60000000000 */
[----:B------:R-:W-:Y:S01]  /*4720*/  UVIRTCOUNT.DEALLOC.SMPOOL 0x80 ;  /* 0x000000800000784c */ /* 0x000fe20000000000 */
[----:B--2---:R-:W-:Y:S02]  /*4730*/  ULEA UR8, UR8, UR4, 0x18 ;  /* 0x0000000408087291 */ /* 0x004fe4000f8ec0ff */
[----:B------:R-:W-:-:S07]  /*4740*/  ULEA UR4, UR18, UR13, 0x3 ;  /* 0x0000000d12047291 */ /* 0x000fce000f8e18ff */
[----:B------:R2:W-:Y:S02]  /*4750*/  @P0 STS.U8 [UR8+0x1c], R0 ;  /* 0x00001c00ff000988 */ /* 0x0005e40008000008 */
[----:B------:R-:W4:Y:S02]  /*4760*/  SYNCS.PHASECHK.TRANS64.TRYWAIT P0, [UR4], R3 ;  /* 0x00000003ff0075a7 */ /* 0x000f240008001104 */
[----:B--2-4-:R-:W-:Y:S05]  /*4770*/  @!P0 BRA `(.L_x_84) ;  /* 0x0000006400d88947 */ /* 0x014fea0003800000 */
.L_x_201:
[----:B------:R-:W-:-:S04]  /*4780*/  UIADD3 UR4, UPT, UPT, UR18, 0x1, URZ ;  /* 0x0000000112047890 */ /* 0x000fc8000fffe0ff */
[----:B------:R-:W-:-:S04]  /*4790*/  UISETP.NE.AND UP0, UPT, UR4, 0x4, UPT ;  /* 0x000000040400788c */ /* 0x000fc8000bf05270 */
[----:B------:R-:W-:Y:S02]  /*47a0*/  USEL UR6, URZ, 0x1, UP0 ;  /* 0x00000001ff067887 */ /* 0x000fe40008000000 */
[----:B------:R-:W-:-:S04]  /*47b0*/  USEL UR4, UR4, URZ, UP0 ;  /* 0x000000ff04047287 */ /* 0x000fc80008000000 */
[----:B-1----:R-:W-:Y:S01]  /*47c0*/  ULEA UR5, UR4, UR13, 0x3 ;  /* 0x0000000d04057291 */ /* 0x002fe2000f8e18ff */
[----:B------:R-:W-:-:S04]  /*47d0*/  LOP3.LUT R2, R11, UR6, RZ, 0x3c, !PT ;  /* 0x000000060b027c12 */ /* 0x000fc8000f8e3cff */
[----:B--2---:R-:W-:-:S04]  /*47e0*/  SHF.L.U32 R3, R2, 0x1f, RZ ;  /* 0x0000001f02037819 */ /* 0x004fc800000006ff */
[----:B------:R-:W1:Y:S02]  /*47f0*/  SYNCS.PHASECHK.TRANS64.TRYWAIT P0, [UR5], R3 ;  /* 0x00000003ff0075a7 */ /* 0x000e640008001105 */
[----:B-1----:R-:W-:Y:S05]  /*4800*/  @!P0 BRA `(.L_x_85) ;  /* 0x0000006400cc8947 */ /* 0x002fea0003800000 */
.L_x_203:
        /* <DEDUP_REMOVED lines=9> */
.L_x_205:
[----:B------:R-:W-:-:S04]  /*48a0*/  UIADD3 UR4, UPT, UPT, UR4, 0x1, URZ ;  /* 0x0000000104047890 */ /* 0x000fc8000fffe0ff */
[----:B------:R-:W-:-:S04]  /*48b0*/  UISETP.NE.AND UP0, UPT, UR4, 0x4, UPT ;  /* 0x000000040400788c */ /* 0x000fc8000bf05270 */
[----:B------:R-:W-:Y:S02]  /*48c0*/  USEL UR5, URZ, 0x1, UP0 ;  /* 0x00000001ff057887 */ /* 0x000fe40008000000 */
[----:B------:R-:W-:-:S04]  /*48d0*/  USEL UR4, UR4, URZ, UP0 ;  /* 0x000000ff04047287 */ /* 0x000fc80008000000 */
[----:B------:R-:W-:Y:S01]  /*48e0*/  ULEA UR4, UR4, UR13, 0x3 ;  /* 0x0000000d04047291 */ /* 0x000fe2000f8e18ff */
[----:B-1----:R-:W-:-:S04]  /*48f0*/  LOP3.LUT R3, R2, UR5, RZ, 0x3c, !PT ;  /* 0x0000000502037c12 */ /* 0x002fc8000f8e3cff */
[----:B------:R-:W-:-:S04]  /*4900*/  SHF.L.U32 R3, R3, 0x1f, RZ ;  /* 0x0000001f03037819 */ /* 0x000fc800000006ff */
[----:B------:R-:W1:Y:S02]  /*4910*/  SYNCS.PHASECHK.TRANS64.TRYWAIT P0, [UR4], R3 ;  /* 0x00000003ff0075a7 */ /* 0x000e640008001104 */
[----:B-1----:R-:W-:Y:S05]  /*4920*/  @!P0 BRA `(.L_x_87) ;  /* 0x0000006400b48947 */ /* 0x002fea0003800000 */
.L_x_207:
[----:B------:R-:W-:Y:S01]  /*4930*/  NOP ;  /* 0x0000000000007918 */ /* 0x000fe20000000000 */
[----:B-1----:R-:W1:Y:S01]  /*4940*/  LDS R0, [UR8+0x14] ;  /* 0x00001408ff007984 */ /* 0x002e620008000800 */
[----:B------:R-:W-:Y:S01]  /*4950*/  ULOP3.LUT UR4, UR24, 0xffff, URZ, 0xc0, !UPT ;  /* 0x0000ffff18047892 */ /* 0x000fe2000f8ec0ff */
[----:B------:R-:W-:Y:S01]  /*4960*/  UMOV UR5, 0xffff ;  /* 0x0000ffff00057882 */ /* 0x000fe20000000000 */
[----:B------:R-:W-:Y:S02]  /*4970*/  UMOV UR6, 0x1 ;  /* 0x0000000100067882 */ /* 0x000fe40000000000 */
[----:B------:R-:W-:-:S04]  /*4980*/  USHF.R.U32.HI UR4, URZ, 0x5, UR4 ;  /* 0x00000005ff047899 */ /* 0x000fc80008011604 */
[----:B------:R-:W-:Y:S02]  /*4990*/  USHF.L.U32 UR5, UR5, UR4, URZ ;  /* 0x0000000405057299 */ /* 0x000fe400080006ff */
[----:B------:R-:W-:-:S04]  /*49a0*/  USHF.L.U32 UR4, UR6, UR4, URZ ;  /* 0x0000000406047299 */ /* 0x000fc800080006ff */
[----:B-1----:R-:W-:-:S04]  /*49b0*/  LOP3.LUT R0, R0, UR5, RZ, 0xc0, !PT ;  /* 0x0000000500007c12 */ /* 0x002fc8000f8ec0ff */
[----:B------:R-:W-:-:S13]  /*49c0*/  ISETP.NE.AND P0, PT, R0, UR5, PT ;  /* 0x0000000500007c0c */ /* 0x000fda000bf05270 */
[----:B------:R-:W-:Y:S05]  /*49d0*/  @P0 BRA `(.L_x_88) ;  /* 0x0000000000580947 */ /* 0x000fea0003800000 */
[----:B------:R-:W1:Y:S02]  /*49e0*/  LDS R0, [UR8+0x18] ;  /* 0x00001808ff007984 */ /* 0x000e640008000800 */
[----:B-1----:R-:W-:-:S04]  /*49f0*/  LOP3.LUT R0, R0, UR4, RZ, 0xc0, !PT ;  /* 0x0000000400007c12 */ /* 0x002fc8000f8ec0ff */
[----:B------:R-:W-:-:S13]  /*4a00*/  ISETP.NE.AND P0, PT, R0, UR4, PT ;  /* 0x0000000400007c0c */ /* 0x000fda000bf05270 */
[----:B------:R-:W-:Y:S05]  /*4a10*/  @P0 BRA `(.L_x_89) ;  /* 0x00000000003c0947 */ /* 0x000fea0003800000 */
[----:B------:R-:W1:Y:S01]  /*4a20*/  S2R R2, SR_LANEID ;  /* 0x0000000000027919 */ /* 0x000e620000000000 */
[----:B------:R-:W-:Y:S01]  /*4a30*/  ULOP3.LUT UR5, URZ, UR5, URZ, 0x33, !UPT ;  /* 0x00000005ff057292 */ /* 0x000fe2000f8e33ff */
[----:B------:R-:W-:Y:S01]  /*4a40*/  LOP3.LUT R4, RZ, UR4, RZ, 0x33, !PT ;  /* 0x00000004ff047c12 */ /* 0x000fe2000f8e33ff */
[----:B------:R-:W-:Y:S02]  /*4a50*/  VOTEU.ANY UR4, UPT, PT ;  /* 0x0000000000047886 */ /* 0x000fe400038e0100 */
[----:B------:R-:W-:Y:S01]  /*4a60*/  UFLO.U32 UR4, UR4 ;  /* 0x00000004000472bd */ /* 0x000fe200080e0000 */
[----:B------:R-:W2:Y:S01]  /*4a70*/  REDUX UR6, R4 ;  /* 0x00000000040673c4 */ /* 0x000ea20000000000 */
[----:B------:R-:W-:-:S06]  /*4a80*/  IMAD.U32 R0, RZ, RZ, UR5 ;  /* 0x00000005ff007e24 */ /* 0x000fcc000f8e00ff */
[----:B------:R4:W-:Y:S01]  /*4a90*/  UTCATOMSWS.AND URZ, UR5 ;  /* 0x0000000500ff79e3 */ /* 0x0009e20008000000 */
[----:B------:R-:W3:Y:S01]  /*4aa0*/  REDUX UR7, R0 ;  /* 0x00000000000773c4 */ /* 0x000ee20000000000 */
[----:B-1----:R-:W-:Y:S01]  /*4ab0*/  ISETP.EQ.U32.AND P0, PT, R2, UR4, PT ;  /* 0x0000000402007c0c */ /* 0x002fe2000bf02070 */
[----:B--2---:R-:W-:Y:S01]  /*4ac0*/  IMAD.U32 R2, RZ, RZ, UR6 ;  /* 0x00000006ff027e24 */ /* 0x004fe2000f8e00ff */
[----:B---3--:R-:W-:-:S11]  /*4ad0*/  MOV R3, UR7 ;  /* 0x0000000700037c02 */ /* 0x008fd60008000f00 */
[----:B------:R4:W-:Y:S04]  /*4ae0*/  @P0 ATOMS.AND RZ, [UR8+0x14], R3 ;  /* 0x00001403ffff098c */ /* 0x0009e8000a800008 */
[----:B------:R4:W-:Y:S01]  /*4af0*/  @P0 ATOMS.AND RZ, [UR8+0x18], R2 ;  /* 0x00001802ffff098c */ /* 0x0009e2000a800008 */
[----:B------:R-:W-:Y:S05]  /*4b00*/  BRA `(.L_x_90) ;  /* 0x0000000000147947 */ /* 0x000fea0003800000 */
.L_x_89:
[----:B------:R-:W-:Y:S02]  /*4b10*/  MOV R2, 0x4b30 ;  /* 0x00004b3000027802 */ /* 0x000fe40000000f00 */
[----:B---3-5:R-:W-:Y:S05]  /*4b20*/  CALL.REL.NOINC `($__internal_0_$__cuda_sm10x_tcgen05_guardrail_trap_col_being_dealloced_not_returned_by_alloc) ;  /* 0x0000006800987944 */ /* 0x028fea0003c00000 */
[----:B------:R-:W-:Y:S05]  /*4b30*/  BRA `(.L_x_90) ;  /* 0x0000000000087947 */ /* 0x000fea0003800000 */
.L_x_88:
[----:B------:R-:W-:Y:S02]  /*4b40*/  MOV R2, 0x4b60 ;  /* 0x00004b6000027802 */ /* 0x000fe40000000f00 */
[----:B---3-5:R-:W-:Y:S05]  /*4b50*/  CALL.REL.NOINC `($__internal_2_$__cuda_sm10x_tcgen05_guardrail_trap_unallocated_columns_being_dealloced) ;  /* 0x0000006800a47944 */ /* 0x028fea0003c00000 */
.L_x_90:
[----:B------:R-:W-:Y:S01]  /*4b60*/  NOP ;  /* 0x0000000000007918 */ /* 0x000fe20000000000 */
[----:B----4-:R-:W-:Y:S05]  /*4b70*/  EXIT ;  /* 0x000000000000794d */ /* 0x010fea0003800000 */
.L_x_72:
[----:B------:R-:W-:-:S09]  /*4b80*/  UISETP.NE.OR UP0, UPT, UR21, 0x3, !UP3 ;  /* 0x000000031500788c */ /* 0x000fd2000df05670 */
[----:B------:R-:W-:Y:S05]  /*4b90*/  BRA.U UP0, `(.L_x_91) ;  /* 0x0000001100547547 */ /* 0x000fea000b800000 */
[----:B------:R-:W1:Y:S01]  /*4ba0*/  S2UR UR10, SR_CgaCtaId ;  /* 0x00000000000a79c3 */ /* 0x000e620000008800 */
[----:B------:R-:W2:Y:S01]  /*4bb0*/  LDCU UR31, c[0x0][0x370] ;  /* 0x00006e00ff1f77ac */ /* 0x000ea20008000800 */
[----:B------:R-:W-:Y:S02]  /*4bc0*/  HFMA2 R13, -RZ, RZ, 0, 0 ;  /* 0x00000000ff0d7431 */ /* 0x000fe400000001ff */
[----:B------:R-:W-:Y:S01]  /*4bd0*/  IMAD.MOV.U32 R15, RZ, RZ, 0x1 ;  /* 0x00000001ff0f7424 */ /* 0x000fe200078e00ff */
[----:B------:R-:W-:Y:S01]  /*4be0*/  MOV R7, 0x1000 ;  /* 0x0000100000077802 */ /* 0x000fe20000000f00 */
[----:B------:R-:W2:Y:S01]  /*4bf0*/  LDCU.128 UR44, c[0x0][0xb10] ;  /* 0x00016200ff2c77ac */ /* 0x000ea20008000c00 */
[----:B------:R-:W-:Y:S01]  /*4c00*/  IMAD.MOV.U32 R14, RZ, RZ, RZ ;  /* 0x000000ffff0e7224 */ /* 0x000fe200078e00ff */
[----:B------:R-:W3:Y:S01]  /*4c10*/  LDC.64 R16, c[0x0][0x348] ;  /* 0x0000d200ff107b82 */ /* 0x000ee20000000a00 */
[----:B------:R-:W4:Y:S01]  /*4c20*/  LDCU UR30, c[0x0][0x374] ;  /* 0x00006e80ff1e77ac */ /* 0x000f220008000800 */
[----:B------:R-:W1:Y:S06]  /*4c30*/  LDCU UR15, c[0x0][0xb0c] ;  /* 0x00016180ff0f77ac */ /* 0x000e6c0008000800 */
[----:B------:R-:W3:Y:S01]  /*4c40*/  LDC.64 R2, c[0x0][0x888] ;  /* 0x00022200ff027b82 */ /* 0x000ee20000000a00 */
[----:B------:R-:W3:Y:S01]  /*4c50*/  LDCU UR49, c[0x0][0xb20] ;  /* 0x00016400ff3177ac */ /* 0x000ee20008000800 */
[----:B------:R-:W3:Y:S06]  /*4c60*/  LDCU UR4, c[0x0][0xb30] ;  /* 0x00016600ff0477ac */ /* 0x000eec0008000800 */
[----:B------:R-:W3:Y:S01]  /*4c70*/  LDC.64 R4, c[0x0][0x890] ;  /* 0x00022400ff047b82 */ /* 0x000ee20000000a00 */
[----:B------:R-:W-:Y:S01]  /*4c80*/  UMOV UR21, 0x400 ;  /* 0x0000040000157882 */ /* 0x000fe20000000000 */
[----:B--2---:R-:W-:-:S02]  /*4c90*/  UIMAD.WIDE.U32 UR6, UR31, UR44, URZ ;  /* 0x0000002c1f0672a5 */ /* 0x004fc4000f8e00ff */
[----:B----4-:R-:W-:Y:S02]  /*4ca0*/  UIMAD.WIDE.U32 UR8, UR30, UR47, URZ ;  /* 0x0000002f1e0872a5 */ /* 0x010fe4000f8e00ff */
[----:B-1----:R-:W-:Y:S02]  /*4cb0*/  ULEA UR21, UR10, UR21, 0x18 ;  /* 0x000000150a157291 */ /* 0x002fe4000f8ec0ff */
[----:B------:R-:W-:Y:S02]  /*4cc0*/  UPLOP3.LUT UP3, UPT, UPT, UPT, UPT, 0x40, 0x4 ;  /* 0x000000000004789c */ /* 0x000fe40003f6e870 */
[----:B------:R-:W-:Y:S02]  /*4cd0*/  UIADD3 UR37, UPT, UPT, UR21, 0x158, URZ ;  /* 0x0000015815257890 */ /* 0x000fe4000fffe0ff */
[----:B------:R-:W-:Y:S02]  /*4ce0*/  UIADD3 UR33, UPT, UPT, UR21, 0x140, URZ ;  /* 0x0000014015217890 */ /* 0x000fe4000fffe0ff */
[----:B------:R-:W-:-:S02]  /*4cf0*/  UIADD3 UR25, UPT, UPT, UR21, 0x148, URZ ;  /* 0x0000014815197890 */ /* 0x000fc4000fffe0ff */
[----:B------:R-:W-:Y:S01]  /*4d00*/  UIADD3 UR17, UPT, UPT, UR21, 0x150, URZ ;  /* 0x0000015015117890 */ /* 0x000fe2000fffe0ff */
[----:B------:R-:W-:Y:S01]  /*4d10*/  UMOV UR6, UR7 ;  /* 0x0000000700067c82 */ /* 0x000fe20008000000 */
[----:B------:R-:W-:Y:S01]  /*4d20*/  UMOV UR41, UR9 ;  /* 0x0000000900297c82 */ /* 0x000fe20008000000 */
[----:B------:R-:W-:Y:S02]  /*4d30*/  UISETP.GE.AND UP0, UPT, UR42, 0x1, UPT ;  /* 0x000000012a00788c */ /* 0x000fe4000bf06270 */
[----:B------:R-:W-:Y:S01]  /*4d40*/  UISETP.NE.AND UP4, UPT, UR42, 0x1, UPT ;  /* 0x000000012a00788c */ /* 0x000fe2000bf85270 */
[----:B------:R-:W1:Y:S01]  /*4d50*/  LDCU.64 UR22, c[0x0][0xb28] ;  /* 0x00016500ff1677ac */ /* 0x000e620008000a00 */
[----:B------:R-:W-:Y:S02]  /*4d60*/  UISETP.NE.AND UP6, UPT, UR15, 0x1, UPT ;  /* 0x000000010f00788c */ /* 0x000fe4000bfc5270 */
[----:B------:R-:W-:Y:S02]  /*4d70*/  UISETP.NE.AND UP5, UPT, UR46, 0x1, UPT ;  /* 0x000000012e00788c */ /* 0x000fe4000bfa5270 */
[----:B------:R-:W-:-:S02]  /*4d80*/  UPRMT UR37, UR10, 0x654, UR37 ;  /* 0x000006540a257896 */ /* 0x000fc40008000025 */
[----:B------:R-:W-:Y:S02]  /*4d90*/  USHF.R.U32.HI UR43, URZ, UR45, UR6 ;  /* 0x0000002dff2b7299 */ /* 0x000fe40008011606 */
[----:B------:R-:W-:Y:S02]  /*4da0*/  UPRMT UR40, UR10, 0x654, UR33 ;  /* 0x000006540a287896 */ /* 0x000fe40008000021 */
[----:B------:R-:W-:Y:S02]  /*4db0*/  UPRMT UR39, UR10, 0x654, UR25 ;  /* 0x000006540a277896 */ /* 0x000fe40008000019 */
[----:B------:R-:W-:Y:S02]  /*4dc0*/  UPRMT UR38, UR10, 0x654, UR17 ;  /* 0x000006540a267896 */ /* 0x000fe40008000011 */
[----:B---3--:R-:W-:Y:S02]  /*4dd0*/  USHF.R.U32.HI UR41, URZ, UR49, UR41 ;  /* 0x00000031ff297299 */ /* 0x008fe40008011629 */
[----:B------:R-:W-:-:S11]  /*4de0*/  UISETP.NE.AND UP2, UPT, UR4, 0x1, UPT ;  /* 0x000000010400788c */ /* 0x000fd6000bf45270 */
.L_x_102:
[C---:B------:R-:W-:Y:S02]  /*4df0*/  LEA R12, R14.reuse, UR21, 0x3 ;  /* 0x000000150e0c7c11 */ /* 0x040fe4000f8e18ff */
[----:B------:R-:W-:Y:S02]  /*4e00*/  SHF.L.U32 R9, R13, 0x1f, RZ ;  /* 0x0000001f0d097819 */ /* 0x000fe400000006ff */
[----:B------:R-:W-:Y:S02]  /*4e10*/  LEA R10, R14, UR21, 0x4 ;  /* 0x000000150e0a7c11 */ /* 0x000fe4000f8e20ff */
[----:B--2---:R-:W2:Y:S02]  /*4e20*/  SYNCS.PHASECHK.TRANS64.TRYWAIT P0, [R12+URZ+0x190], R9 ;  /* 0x000190090c0075a7 */ /* 0x004ea400080011ff */
[----:B--2---:R-:W-:Y:S05]  /*4e30*/  @!P0 BRA `(.L_x_92) ;  /* 0x0000006000888947 */ /* 0x004fea0003800000 */
.L_x_208:
[----:B--2---:R-:W2:Y:S01]  /*4e40*/  LDS.128 R8, [R10+0x220] ;  /* 0x000220000a087984 */ /* 0x004ea20000000c00 */
[----:B------:R-:W-:Y:S01]  /*4e50*/  UISETP.GE.AND UP0, UPT, UR42, 0x1, UPT ;  /* 0x000000012a00788c */ /* 0x000fe2000bf06270 */
[----:B------:R-:W-:Y:S01]  /*4e60*/  @!PT LDS RZ, [RZ] ;  /* 0x00000000fffff984 */ /* 0x000fe20000000800 */
[----:B------:R-:W-:Y:S01]  /*4e70*/  @!PT LDS RZ, [RZ] ;  /* 0x00000000fffff984 */ /* 0x000fe20000000800 */
[----:B------:R-:W-:Y:S01]  /*4e80*/  @!PT LDS RZ, [RZ] ;  /* 0x00000000fffff984 */ /* 0x000fe20000000800 */
[----:B------:R-:W-:Y:S01]  /*4e90*/  @!PT LDS RZ, [RZ] ;  /* 0x00000000fffff984 */ /* 0x000fe20000000800 */
[----:B------:R3:W-:Y:S06]  /*4ea0*/  MEMBAR.ALL.CTA ;  /* 0x0000000000007992 */ /* 0x0007ec0000008000 */
[----:B---3--:R-:W3:Y:S01]  /*4eb0*/  FENCE.VIEW.ASYNC.S ;  /* 0x00000000000073c6 */ /* 0x008ee20000000000 */
[----:B--2---:R-:W-:Y:S11]  /*4ec0*/  LOP3.LUT P0, RZ, R10, 0x1, RZ, 0xc0, !PT ;  /* 0x000000010aff7812 */ /* 0x004ff6000780c0ff */
[----:B------:R-:W-:Y:S02]  /*4ed0*/  @!UPT UIADD3 URZ, UPT, UPT, URZ, URZ, URZ ;  /* 0x000000fffffff290 */ /* 0x000fe4000fffe0ff */
[----:B---3--:R-:W-:Y:S01]  /*4ee0*/  VOTEU.ANY UP1, P0 ;  /* 0x0000000000ff7886 */ /* 0x008fe20000020100 */
[----:B------:R-:W-:Y:S11]  /*4ef0*/  PLOP3.LUT P0, PT, PT, PT, UP1, 0x80, 0x8 ;  /* 0x000000000008781c */ /* 0x000ff60003f0f018 */
[----:B------:R-:W-:Y:S02]  /*4f00*/  @!UPT UIADD3 URZ, UPT, UPT, URZ, URZ, URZ ;  /* 0x000000fffffff290 */ /* 0x000fe4000fffe0ff */
[----:B------:R-:W-:Y:S02]  /*4f10*/  @P0 SHF.R.U32.HI R0, RZ, 0x10, R9 ;  /* 0x00000010ff000819 */ /* 0x000fe40000011609 */
[----:B------:R-:W-:Y:S02]  /*4f20*/  @P0 MOV R6, R8 ;  /* 0x0000000800060202 */ /* 0x000fe40000000f00 */
[----:B------:R-:W-:Y:S01]  /*4f30*/  @P0 R2UR UR4, R0 ;  /* 0x00000000000402ca */ /* 0x000fe200000e0000 */
[----:B------:R-:W-:Y:S01]  /*4f40*/  VIADD R0, R12, 0x1a0 ;  /* 0x000001a00c007836 */ /* 0x000fe20000000000 */
[----:B------:R-:W-:Y:S02]  /*4f50*/  @P0 LOP3.LUT R8, R9, 0xffff, RZ, 0xc0, !PT ;  /* 0x0000ffff09080812 */ /* 0x000fe400078ec0ff */
[----:B------:R-:W-:Y:S02]  /*4f60*/  @P0 R2UR UR6, R6 ;  /* 0x00000000060602ca */ /* 0x000fe400000e0000 */
[----:B------:R-:W-:Y:S02]  /*4f70*/  PRMT R0, RZ, 0x654, R0 ;  /* 0x00000654ff007816 */ /* 0x000fe40000000000 */
[----:B------:R-:W-:Y:S02]  /*4f80*/  @P0 R2UR UR5, R8 ;  /* 0x00000000080502ca */ /* 0x000fe400000e0000 */
[----:B------:R2:W-:Y:S03]  /*4f90*/  SYNCS.ARRIVE.TRANS64.RED.A1T0 RZ, [R0+URZ], RZ ;  /* 0x000000ff00ff79a7 */ /* 0x0005e600081004ff */
[----:B------:R-:W-:Y:S04]  /*4fa0*/  @UP1 UMOV UR29, UR4 ;  /* 0x00000004001d1c82 */ /* 0x000fe80008000000 */
[----:B------:R-:W-:Y:S04]  /*4fb0*/  @UP1 UMOV UR14, UR6 ;  /* 0x00000006000e1c82 */ /* 0x000fe80008000000 */
[----:B------:R-:W-:Y:S01]  /*4fc0*/  @UP1 UMOV UR13, UR5 ;  /* 0x00000005000d1c82 */ /* 0x000fe20008000000 */
[----:B------:R-:W-:Y:S05]  /*4fd0*/  BRA.U !UP0, `(.L_x_93) ;  /* 0x0000000108a47547 */ /* 0x000fea000b800000 */
[----:B------:R-:W-:Y:S02]  /*4fe0*/  UIMAD.WIDE.U32 UR18, UR13, UR47, URZ ;  /* 0x0000002f0d1272a5 */ /* 0x000fe4000f8e00ff */
[----:B------:R-:W-:Y:S02]  /*4ff0*/  UIMAD.WIDE.U32 UR26, UR14, UR44, URZ ;  /* 0x0000002c0e1a72a5 */ /* 0x000fe4000f8e00ff */
[----:B------:R-:W-:Y:S02]  /*5000*/  USEL UR4, UR30, UR41, !UP5 ;  /* 0x000000291e047287 */ /* 0x000fe4000e800000 */
[----:B------:R-:W-:Y:S02]  /*5010*/  USEL UR7, UR31, UR43, !UP6 ;  /* 0x0000002b1f077287 */ /* 0x000fe4000f000000 */
[----:B-1----:R-:W-:Y:S02]  /*5020*/  UIMAD.WIDE.U32 UR8, UR4, UR22, URZ ;  /* 0x00000016040872a5 */ /* 0x002fe4000f8e00ff */
[----:B------:R-:W-:Y:S01]  /*5030*/  UIMAD.WIDE.U32 UR10, UR7, UR22, URZ ;  /* 0x00000016070a72a5 */ /* 0x000fe2000f8e00ff */
[----:B------:R-:W-:Y:S02]  /*5040*/  UMOV UR5, UR19 ;  /* 0x0000001300057c82 */ /* 0x000fe40008000000 */
[----:B------:R-:W-:Y:S03]  /*5050*/  USHF.R.U32.HI UR6, URZ, UR49, UR5 ;  /* 0x00000031ff067299 */ /* 0x000fe60008011605 */
[----:B------:R-:W-:Y:S01]  /*5060*/  UMOV UR5, UR27 ;  /* 0x0000001b00057c82 */ /* 0x000fe20008000000 */
[----:B------:R-:W-:Y:S02]  /*5070*/  USEL UR6, UR13, UR6, !UP5 ;  /* 0x000000060d067287 */ /* 0x000fe4000e800000 */
[----:B------:R-:W-:Y:S03]  /*5080*/  USHF.R.U32.HI UR12, URZ, UR45, UR5 ;  /* 0x0000002dff0c7299 */ /* 0x000fe60008011605 */
[----:B------:R-:W-:Y:S02]  /*5090*/  UMOV UR5, UR9 ;  /* 0x0000000900057c82 */ /* 0x000fe40008000000 */
[----:B------:R-:W-:Y:S03]  /*50a0*/  @UP4 USHF.R.U32.HI UR4, URZ, UR23, UR5 ;  /* 0x00000017ff044299 */ /* 0x000fe60008011605 */
[----:B------:R-:W-:Y:S01]  /*50b0*/  UMOV UR5, UR11 ;  /* 0x0000000b00057c82 */ /* 0x000fe20008000000 */
[----:B------:R-:W-:Y:S02]  /*50c0*/  UIMAD UR4, UR42, UR4, URZ ;  /* 0x000000042a0472a4 */ /* 0x000fe4000f8e02ff */
[----:B------:R-:W-:Y:S02]  /*50d0*/  @UP4 USHF.R.U32.HI UR7, URZ, UR23, UR5 ;  /* 0x00000017ff074299 */ /* 0x000fe40008011605 */
[----:B------:R-:W-:Y:S02]  /*50e0*/  UIMAD.WIDE.U32 UR10, UR6, UR22, URZ ;  /* 0x00000016060a72a5 */ /* 0x000fe4000f8e00ff */
[----:B------:R-:W-:Y:S02]  /*50f0*/  USEL UR5, UR14, UR12, !UP6 ;  /* 0x0000000c0e057287 */ /* 0x000fe4000f000000 */
[----:B------:R-:W-:Y:S02]  /*5100*/  UIMAD UR8, UR42, UR7, URZ ;  /* 0x000000072a0872a4 */ /* 0x000fe4000f8e02ff */
[----:B------:R-:W-:Y:S03]  /*5110*/  UISETP.GE.AND UP0, UPT, UR6, UR4, UPT ;  /* 0x000000040600728c */ /* 0x000fe6000bf06270 */
[----:B------:R-:W-:Y:S01]  /*5120*/  UMOV UR4, UR11 ;  /* 0x0000000b00047c82 */ /* 0x000fe20008000000 */
[----:B------:R-:W-:Y:S02]  /*5130*/  UISETP.GE.OR UP0, UPT, UR5, UR8, UP0 ;  /* 0x000000080500728c */ /* 0x000fe40008706670 */
[----:B------:R-:W-:Y:S02]  /*5140*/  USHF.R.U32.HI UR4, URZ, UR23, UR4 ;  /* 0x00000017ff047299 */ /* 0x000fe40008011604 */
[----:B------:R-:W-:Y:S02]  /*5150*/  UIMAD.WIDE.U32 UR8, UR5, UR22, URZ ;  /* 0x00000016050872a5 */ /* 0x000fe4000f8e00ff */
[----:B------:R-:W-:Y:S04]  /*5160*/  USEL UR10, UR6, UR4, !UP4 ;  /* 0x00000004060a7287 */ /* 0x000fe8000e000000 */
[----:B------:R-:W-:Y:S01]  /*5170*/  UIADD3 UR11, UPT, UPT, -UR10, URZ, URZ ;  /* 0x000000ff0a0b7290 */ /* 0x000fe2000fffe1ff */
[----:B------:R-:W-:Y:S02]  /*5180*/  @!UP0 UMOV UR4, UR9 ;  /* 0x0000000900048c82 */ /* 0x000fe40008000000 */
[----:B------:R-:W-:Y:S02]  /*5190*/  @!UP0 USHF.R.U32.HI UR4, URZ, UR23, UR4 ;  /* 0x00000017ff048299 */ /* 0x000fe40008011604 */
[----:B------:R-:W-:Y:S02]  /*51a0*/  UIMAD UR8, UR42, UR11, UR6 ;  /* 0x0000000b2a0872a4 */ /* 0x000fe4000f8e0206 */
[----:B------:R-:W-:Y:S04]  /*51b0*/  @!UP0 USEL UR4, UR5, UR4, !UP4 ;  /* 0x0000000405048287 */ /* 0x000fe8000e000000 */
[----:B------:R-:W-:Y:S02]  /*51c0*/  @!UP0 UIMAD UR8, UR7, UR8, UR4 ;  /* 0x00000008070882a4 */ /* 0x000fe4000f8e0204 */
[----:B------:R-:W-:Y:S02]  /*51d0*/  @!UP0 UIADD3 UR9, UPT, UPT, UR10, -UR4, URZ ;  /* 0x800000040a098290 */ /* 0x000fe4000fffe0ff */
[----:B------:R-:W-:Y:S02]  /*51e0*/  UIADD3 UR4, UPT, UPT, -UR5, URZ, URZ ;  /* 0x000000ff05047290 */ /* 0x000fe4000fffe1ff */
[----:B------:R-:W-:Y:S02]  /*51f0*/  UIADD3 UR7, UPT, UPT, -UR6, URZ, URZ ;  /* 0x000000ff06077290 */ /* 0x000fe4000fffe1ff */
[----:B------:R-:W-:Y:S02]  /*5200*/  @!UP0 UIMAD UR6, UR9, UR42, UR5 ;  /* 0x0000002a090682a4 */ /* 0x000fe4000f8e0205 */
[----:B------:R-:W-:Y:S02]  /*5210*/  UIMAD UR14, UR15, UR4, UR14 ;  /* 0x000000040f0e72a4 */ /* 0x000fe4000f8e020e */
[----:B------:R-:W-:Y:S01]  /*5220*/  UIMAD UR13, UR46, UR7, UR13 ;  /* 0x000000072e0d72a4 */ /* 0x000fe2000f8e020d */
[----:B------:R-:W-:Y:S02]  /*5230*/  @!UP0 UMOV UR5, UR8 ;  /* 0x0000000800058c82 */ /* 0x000fe40008000000 */
[----:B------:R-:W-:Y:S02]  /*5240*/  UIMAD UR14, UR5, UR15, UR14 ;  /* 0x0000000f050e72a4 */ /* 0x000fe4000f8e020e */
[----:B------:R-:W-:Y:S11]  /*5250*/  UIMAD UR13, UR6, UR46, UR13 ;  /* 0x0000002e060d72a4 */ /* 0x000ff6000f8e020d */
[----:B------:R-:W-:Y:S01]  /*5260*/  @!UPT UIADD3 URZ, UPT, UPT, URZ, URZ, URZ ;  /* 0x000000fffffff290 */ /* 0x000fe2000fffe0ff */
.L_x_93:
[----:B------:R-:W3:Y:S01]  /*5270*/  @!UP2 LDCU.128 UR8, c[0x0][0xb10] ;  /* 0x00016200ff08a7ac */ /* 0x000ee20008000c00 */
[C---:B------:R-:W-:Y:S02]  /*5280*/  ISETP.NE.U32.AND P1, PT, R4.reuse, RZ, PT ;  /* 0x000000ff0400720c */ /* 0x040fe40003f25070 */
[----:B------:R-:W-:Y:S02]  /*5290*/  ISETP.NE.U32.AND P0, PT, R4, RZ, PT ;  /* 0x000000ff0400720c */ /* 0x000fe40003f05070 */
[C---:B------:R-:W-:Y:S02]  /*52a0*/  ISETP.NE.AND.EX P1, PT, R5.reuse, RZ, PT, P1 ;  /* 0x000000ff0500720c */ /* 0x040fe40003f25310 */
[----:B------:R-:W-:Y:S01]  /*52b0*/  ISETP.NE.AND.EX P0, PT, R5, RZ, PT, P0 ;  /* 0x000000ff0500720c */ /* 0x000fe20003f05300 */
[----:B------:R-:W4:Y:S01]  /*52c0*/  @!UP2 LDCU UR5, c[0x0][0xb0c] ;  /* 0x00016180ff05a7ac */ /* 0x000f220008000800 */
[----:B------:R-:W-:Y:S01]  /*52d0*/  SHF.L.U32 R9, R15, 0x1f, RZ ;  /* 0x0000001f0f097819 */ /* 0x000fe200000006ff */
[----:B------:R-:W-:Y:S02]  /*52e0*/  USHF.L.U32 UR35, UR16, 0x6, URZ ;  /* 0x0000000610237899 */ /* 0x000fe400080006ff */
[----:B------:R-:W-:Y:S02]  /*52f0*/  USHF.L.U32 UR34, UR20, 0x8, URZ ;  /* 0x0000000814227899 */ /* 0x000fe400080006ff */
[----:B---3--:R-:W-:Y:S07]  /*5300*/  UIMAD.WIDE.U32 UR6, UR14, UR8, URZ ;  /* 0x000000080e0672a5 */ /* 0x008fee000f8e00ff */
[----:B------:R-:W-:Y:S01]  /*5310*/  @!UP2 UMOV UR4, UR7 ;  /* 0x000000070004ac82 */ /* 0x000fe20008000000 */
[----:B----4-:R-:W-:Y:S02]  /*5320*/  @!UP2 UISETP.NE.AND UP0, UPT, UR5, 0x1, UPT ;  /* 0x000000010500a88c */ /* 0x010fe4000bf05270 */
[----:B------:R-:W-:Y:S02]  /*5330*/  @!UP2 USHF.R.U32.HI UR4, URZ, UR9, UR4 ;  /* 0x00000009ff04a299 */ /* 0x000fe40008011604 */
[----:B------:R-:W-:Y:S02]  /*5340*/  UIMAD.WIDE.U32 UR6, UR13, UR11, URZ ;  /* 0x0000000b0d0672a5 */ /* 0x000fe4000f8e00ff */
[----:B------:R-:W-:Y:S02]  /*5350*/  @!UP2 USEL UR8, UR14, UR4, !UP0 ;  /* 0x000000040e08a287 */ /* 0x000fe4000c000000 */
[----:B------:R-:W-:Y:S03]  /*5360*/  @!UP2 UISETP.NE.AND UP0, UPT, UR10, 0x1, UPT ;  /* 0x000000010a00a88c */ /* 0x000fe6000bf05270 */
[----:B------:R-:W-:Y:S02]  /*5370*/  @!UP2 UMOV UR6, UR7 ;  /* 0x000000070006ac82 */ /* 0x000fe40008000000 */
[----:B------:R-:W3:Y:S02]  /*5380*/  @!UP2 LDCU UR4, c[0x0][0xb20] ;  /* 0x00016400ff04a7ac */ /* 0x000ee40008000800 */
[----:B---3--:R-:W-:Y:S04]  /*5390*/  @!UP2 USHF.R.U32.HI UR6, URZ, UR4, UR6 ;  /* 0x00000004ff06a299 */ /* 0x008fe80008011606 */
[----:B------:R-:W-:Y:S04]  /*53a0*/  @!UP2 USEL UR6, UR13, UR6, !UP0 ;  /* 0x000000060d06a287 */ /* 0x000fe8000c000000 */
[----:B------:R-:W-:Y:S02]  /*53b0*/  @!UP2 UIADD3 UR4, UPT, UPT, -UR8, UR6, URZ ;  /* 0x000000060804a290 */ /* 0x000fe4000fffe1ff */
[----:B------:R-:W-:Y:S02]  /*53c0*/  @!UP2 UIADD3 UR6, UPT, UPT, UR8, -UR6, URZ ;  /* 0x800000060806a290 */ /* 0x000fe4000fffe0ff */
[----:B------:R-:W-:Y:S02]  /*53d0*/  @!UP2 UIMAD UR14, UR4, UR5, UR14 ;  /* 0x00000005040ea2a4 */ /* 0x000fe4000f8e020e */
[----:B------:R-:W-:Y:S01]  /*53e0*/  @!UP2 UIMAD UR13, UR6, UR10, UR13 ;  /* 0x0000000a060da2a4 */ /* 0x000fe2000f8e020d */
[----:B------:R-:W-:Y:S11]  /*53f0*/  BRA.U UP3, `(.L_x_94) ;  /* 0x0000000103107547 */ /* 0x000ff6000b800000 */
[----:B--2---:R-:W-:Y:S04]  /*5400*/  MOV R0, UR48 ;  /* 0x0000003000007c02 */ /* 0x004fe80008000f00 */
[----:B------:R-:W-:Y:S04]  /*5410*/  SHF.L.U32 R11, R0, 0x1f, RZ ;  /* 0x0000001f000b7819 */ /* 0x000fe800000006ff */
[----:B------:R-:W2:Y:S02]  /*5420*/  SYNCS.PHASECHK.TRANS64.TRYWAIT P2, [UR21+0x188], R11 ;  /* 0x0001880bff0075a7 */ /* 0x000ea40008041115 */
[----:B--2---:R-:W-:Y:S05]  /*5430*/  @!P2 BRA `(.L_x_95) ;  /* 0x0000005c001ca947 */ /* 0x004fea0003800000 */
.L_x_94:
[----:B------:R-:W-:Y:S05]  /*5440*/  @!P1 BRA `(.L_x_96) ;  /* 0x0000000000309947 */ /* 0x000fea0003800000 */
[----:B------:R-:W-:Y:S01]  /*5450*/  ISETP.NE.U32.AND P1, PT, R2, RZ, PT ;  /* 0x000000ff0200720c */ /* 0x000fe20003f25070 */
[----:B------:R-:W3:Y:S01]  /*5460*/  LDCU.64 UR4, c[0x0][0x358] ;  /* 0x00006b00ff0477ac */ /* 0x000ee20008000a00 */
[----:B------:R-:W-:Y:S02]  /*5470*/  IMAD.MOV.U32 R89, RZ, RZ, 0x1 ;  /* 0x00000001ff597424 */ /* 0x000fe400078e00ff */
[----:B------:R-:W-:Y:S11]  /*5480*/  ISETP.NE.AND.EX P1, PT, R3, RZ, PT, P1 ;  /* 0x000000ff0300720c */ /* 0x000ff60003f25310 */
[----:B------:R-:W-:Y:S02]  /*5490*/  @!UPT UIADD3 URZ, UPT, UPT, URZ, URZ, URZ ;  /* 0x000000fffffff290 */ /* 0x000fe4000fffe0ff */
[----:B--2---:R-:W2:Y:S01]  /*54a0*/  @P1 LDC.64 R10, c[0x0][0x888] ;  /* 0x00022200ff0a1b82 */ /* 0x004ea20000000a00 */
[----:B------:R-:W-:Y:S04]  /*54b0*/  @P1 IMAD R0, R4, UR36, RZ ;  /* 0x0000002404001c24 */ /* 0x000fe8000f8e02ff */
[----:B--2---:R-:W-:Y:S04]  /*54c0*/  @P1 IMAD.WIDE R10, R0, 0x4, R10 ;  /* 0x00000004000a1825 */ /* 0x004fe800078e020a */
[----:B------:R-:W-:Y:S01]  /*54d0*/  HFMA2 R0, -RZ, RZ, 0, 5.9604644775390625e-08 ;  /* 0x00000001ff007431 */ /* 0x000fe200000001ff */
[----:B---3-5:R3:W5:Y:S04]  /*54e0*/  @P1 LDG.E R41, desc[UR4][R10.64] ;  /* 0x000000040a291981 */ /* 0x028768000c1e1900 */
[----:B------:R-:W-:Y:S01]  /*54f0*/  @!P1 PRMT R89, R0, 0x7610, R89 ;  /* 0x0000761000599816 */ /* 0x000fe20000000059 */
[----:B---3--:R-:W4:Y:S06]  /*5500*/  @!P1 LDC R41, c[0x0][0x880] ;  /* 0x00022000ff299b82 */ /* 0x008f2c0000000800 */
.L_x_96:
[----:B----45:R-:W-:Y:S01]  /*5510*/  @!P0 FSETP.EQ.AND P1, PT, R41, RZ, PT ;  /* 0x000000ff2900820b */ /* 0x030fe20003f22000 */
[----:B------:R-:W-:Y:S01]  /*5520*/  @!UPT UIADD3 URZ, UPT, UPT, URZ, URZ, URZ ;  /* 0x000000fffffff290 */ /* 0x000fe2000fffe0ff */
[----:B------:R-:W-:Y:S11]  /*5530*/  @!P0 BRA `(.L_x_97) ;  /* 0x0000000000188947 */ /* 0x000ff60003800000 */
[----:B------:R-:W-:Y:S02]  /*5540*/  LOP3.LUT P0, RZ, R89, 0xff, RZ, 0xc0, !PT ;  /* 0x000000ff59ff7812 */ /* 0x000fe4000780c0ff */
[----:B------:R-:W-:Y:S04]  /*5550*/  ISETP.NE.U32.AND P1, PT, R2, RZ, PT ;  /* 0x000000ff0200720c */ /* 0x000fe80003f25070 */
[----:B------:R-:W-:Y:S04]  /*5560*/  ISETP.NE.AND.EX P1, PT, R3, RZ, PT, P1 ;  /* 0x000000ff0300720c */ /* 0x000fe80003f25310 */
[----:B------:R-:W-:Y:S03]  /*5570*/  PLOP3.LUT P1, PT, P1, PT, PT, 0x8, 0x80 ;  /* 0x000000000080781c */ /* 0x000fe60000f2e170 */
[----:B------:R-:W-:Y:S11]  /*5580*/  @P0 FSETP.EQ.AND P1, PT, R41, RZ, PT ;  /* 0x000000ff2900020b */ /* 0x000ff60003f22000 */
[----:B------:R-:W-:Y:S02]  /*5590*/  @!UPT UIADD3 URZ, UPT, UPT, URZ, URZ, URZ ;  /* 0x000000fffffff290 */ /* 0x000fe4000fffe0ff */
.L_x_97:
[----:B------:R-:W3:Y:S01]  /*55a0*/  SYNCS.PHASECHK.TRANS64.TRYWAIT P2, [UR21+0x160], R9 ;  /* 0x00016009ff0075a7 */ /* 0x000ee20008041115 */
[----:B------:R-:W-:Y:S04]  /*55b0*/  ELECT P0, URZ, PT ;  /* 0x0000000000ff782f */ /* 0x000fe80003800000 */
[----:B------:R-:W-:Y:S11]  /*55c0*/  PLOP3.LUT P1, PT, P1, P0, PT, 0xf2, 0x2f ;  /* 0x00000000002f781c */ /* 0x000ff60000f21e72 */
[----:B------:R-:W-:Y:S02]  /*55d0*/  @!UPT UIADD3 URZ, UPT, UPT, URZ, URZ, URZ ;  /* 0x000000fffffff290 */ /* 0x000fe4000fffe0ff */
[----:B------:R-:W-:Y:S05]  /*55e0*/  @!P1 IADD3 R8, P0, PT, R16, 0x580, RZ ;  /* 0x0000058010089810 */ /* 0x000fea0007f1e0ff */
[----:B------:R-:W-:Y:S01]  /*55f0*/  @!P1 IMAD.X R6, RZ, RZ, R17, P0 ;  /* 0x000000ffff069224 */ /* 0x000fe200000e0611 */
[----:B---3--:R-:W-:Y:S07]  /*5600*/  @!P2 BRA `(.L_x_98) ;  /* 0x0000005800c0a947 */ /* 0x008fee0003800000 */
.L_x_211:
[----:B------:R-:W-:Y:S01]  /*5610*/  @!P1 R2UR UR5, R8 ;  /* 0x00000000080592ca */ /* 0x000fe200000e0000 */
[----:B------:R-:W-:Y:S01]  /*5620*/  VOTEU.ALL UP0, P1 ;  /* 0x0000000000ff7886 */ /* 0x000fe20000800000 */
[----:B------:R-:W-:Y:S01]  /*5630*/  @!P1 R2UR UR4, R6 ;  /* 0x00000000060492ca */ /* 0x000fe200000e0000 */
[----:B--2---:R-:W-:Y:S01]  /*5640*/  @!P1 IMAD.MOV.U32 R0, RZ, RZ, 0x1000 ;  /* 0x00001000ff009424 */ /* 0x004fe200078e00ff */
[----:B------:R-:W-:Y:S01]  /*5650*/  UMOV UR6, 0x0 ;  /* 0x0000000000067882 */ /* 0x000fe20000000000 */
[----:B------:R-:W-:Y:S01]  /*5660*/  UMOV UR7, 0x10000000 ;  /* 0x1000000000077882 */ /* 0x000fe20000000000 */
[----:B------:R-:W-:Y:S01]  /*5670*/  @!UP0 UIADD3 UR32, UPT, UPT, UR21, 0x400, URZ ;  /* 0x0000040015208890 */ /* 0x000fe2000fffe0ff */
[----:B------:R-:W-:Y:S01]  /*5680*/  @!P1 IADD3 R8, P0, PT, R16, 0x580, RZ ;  /* 0x0000058010089810 */ /* 0x000fe20007f1e0ff */
[----:B------:R-:W-:Y:S04]  /*5690*/  VOTEU.ALL UP0, P1 ;  /* 0x0000000000ff7886 */ /* 0x000fe80000800000 */
[----:B------:R-:W-:Y:S02]  /*56a0*/  @!P1 IMAD.X R6, RZ, RZ, R17, P0 ;  /* 0x000000ffff069224 */ /* 0x000fe400000e0611 */
[----:B------:R-:W-:Y:S02]  /*56b0*/  IMAD.U32 R10, RZ, RZ, UR5 ;  /* 0x00000005ff0a7e24 */ /* 0x000fe4000f8e00ff */
[----:B------:R-:W-:Y:S03]  /*56c0*/  IMAD.U32 R11, RZ, RZ, UR4 ;  /* 0x00000004ff0b7e24 */ /* 0x000fe6000f8e00ff */
[----:B------:R-:W-:Y:S02]  /*56d0*/  @!P1 R2UR UR4, R10 ;  /* 0x000000000a0492ca */ /* 0x000fe400000e0000 */
[----:B------:R-:W-:Y:S11]  /*56e0*/  @!P1 R2UR UR5, R11 ;  /* 0x000000000b0592ca */ /* 0x000ff600000e0000 */
[----:B------:R-:W-:Y:S02]  /*56f0*/  @!UPT UIADD3 URZ, UPT, UPT, URZ, URZ, URZ ;  /* 0x000000fffffff290 */ /* 0x000fe4000fffe0ff */
[----:B------:R2:W-:Y:S01]  /*5700*/  @!UP0 UTMALDG.3D [UR32], [UR4], desc[UR6] ;  /* 0x00000620040085b4 */ /* 0x0005e20008011000 */
[----:B------:R2:W-:Y:S01]  /*5710*/  @!P1 SYNCS.ARRIVE.TRANS64.RED.A0TR RZ, [UR21+0x140], R0 ;  /* 0x00014000ffff99a7 */ /* 0x0005e20008300415 */
[----:B------:R-:W-:Y:S01]  /*5720*/  SYNCS.ARRIVE.TRANS64.RED.A1T0 RZ, [UR40], RZ ;  /* 0x000000ffffff79a7 */ /* 0x000fe20008100428 */
[----:B------:R-:W3:Y:S02]  /*5730*/  SYNCS.PHASECHK.TRANS64.TRYWAIT P2, [UR21+0x168], R9 ;  /* 0x00016809ff0075a7 */ /* 0x000ee40008041115 */
[----:B--23--:R-:W-:Y:S05]  /*5740*/  @!P2 BRA `(.L_x_99) ;  /* 0x000000580088a947 */ /* 0x00cfea0003800000 */
.L_x_213:
        /* <DEDUP_REMOVED lines=8> */
[----:B------:R-:W-:Y:S01]  /*57d0*/  @!UP0 UIADD3 UR24, UPT, UPT, UR21, 0x1400, URZ ;  /* 0x0000140015188890 */ /* 0x000fe2000fffe0ff */
[----:B------:R-:W-:Y:S01]  /*57e0*/  VOTEU.ALL UP0, P1 ;  /* 0x0000000000ff7886 */ /* 0x000fe20000800000 */
[----:B------:R-:W-:Y:S01]  /*57f0*/  UMOV UR27, UR35 ;  /* 0x00000023001b7c82 */ /* 0x000fe20008000000 */
[----:B------:R-:W-:Y:S02]  /*5800*/  UMOV UR28, UR36 ;  /* 0x00000024001c7c82 */ /* 0x000fe40008000000 */
[----:B------:R-:W-:Y:S02]  /*5810*/  IMAD.U32 R10, RZ, RZ, UR5 ;  /* 0x00000005ff0a7e24 */ /* 0x000fe4000f8e00ff */
[----:B------:R-:W-:Y:S02]  /*5820*/  IMAD.U32 R11, RZ, RZ, UR4 ;  /* 0x00000004ff0b7e24 */ /* 0x000fe4000f8e00ff */
[----:B------:R-:W-:Y:S01]  /*5830*/  @!P1 IMAD.X R6, RZ, RZ, R17, P0 ;  /* 0x000000ffff069224 */ /* 0x000fe200000e0611 */
        /* <DEDUP_REMOVED lines=8> */
.L_x_215:
[----:B------:R-:W-:Y:S01]  /*58c0*/  @!P1 R2UR UR5, R8 ;  /* 0x00000000080592ca */ /* 0x000fe200000e0000 */
[----:B------:R-:W-:Y:S01]  /*58d0*/  VOTEU.ALL UP0, P1 ;  /* 0x0000000000ff7886 */ /* 0x000fe20000800000 */
[----:B------:R-:W-:Y:S01]  /*58e0*/  @!P1 R2UR UR4, R6 ;  /* 0x00000000060492ca */ /* 0x000fe200000e0000 */
[----:B--2---:R-:W-:Y:S01]  /*58f0*/  @!P1 IMAD.MOV.U32 R0, RZ, RZ, 0x1000 ;  /* 0x00001000ff009424 */ /* 0x004fe200078e00ff */
[----:B------:R-:W-:Y:S01]  /*5900*/  UMOV UR6, 0x0 ;  /* 0x0000000000067882 */ /* 0x000fe20000000000 */
[----:B------:R-:W-:Y:S01]  /*5910*/  UMOV UR7, 0x10000000 ;  /* 0x1000000000077882 */ /* 0x000fe20000000000 */
[----:B------:R-:W-:Y:S01]  /*5920*/  @!UP0 UIADD3 UR18, UPT, UPT, UR34, 0x80, URZ ;  /* 0x0000008022128890 */ /* 0x000fe2000fffe0ff */
[----:B------:R-:W-:Y:S01]  /*5930*/  VIADD R14, R14, 0x1 ;  /* 0x000000010e0e7836 */ /* 0x000fe20000000000 */
[----:B------:R-:W-:Y:S01]  /*5940*/  @!UP0 UIADD3 UR16, UPT, UPT, UR21, 0x2400, URZ ;  /* 0x0000240015108890 */ /* 0x000fe2000fffe0ff */
[----:B------:R-:W-:Y:S01]  /*5950*/  VOTEU.ALL UP0, P1 ;  /* 0x0000000000ff7886 */ /* 0x000fe20000800000 */
[----:B------:R-:W-:Y:S01]  /*5960*/  UMOV UR19, UR35 ;  /* 0x0000002300137c82 */ /* 0x000fe20008000000 */
[----:B------:R-:W-:Y:S02]  /*5970*/  UMOV UR20, UR36 ;  /* 0x0000002400147c82 */ /* 0x000fe40008000000 */
        /* <DEDUP_REMOVED lines=10> */
.L_x_217:
[----:B------:R-:W-:Y:S01]  /*5a20*/  @!P1 IADD3 R6, P0, PT, R16, 0x580, RZ ;  /* 0x0000058010069810 */ /* 0x000fe20007f1e0ff */
[----:B------:R-:W-:Y:S01]  /*5a30*/  VOTEU.ALL UP0, P1 ;  /* 0x0000000000ff7886 */ /* 0x000fe20000800000 */
[----:B------:R-:W-:Y:S01]  /*5a40*/  UMOV UR6, 0x0 ;  /* 0x0000000000067882 */ /* 0x000fe20000000000 */
[----:B------:R-:W-:Y:S01]  /*5a50*/  UMOV UR7, 0x10000000 ;  /* 0x1000000000077882 */ /* 0x000fe20000000000 */
[----:B------:R-:W-:Y:S01]  /*5a60*/  @!P1 R2UR UR5, R6 ;  /* 0x00000000060592ca */ /* 0x000fe200000e0000 */
[----:B--2---:R-:W-:Y:S01]  /*5a70*/  @!P1 IMAD.X R0, RZ, RZ, R17, P0 ;  /* 0x000000ffff009224 */ /* 0x004fe200000e0611 */
[----:B------:R-:W-:Y:S01]  /*5a80*/  @!UP0 UIADD3 UR10, UPT, UPT, UR34, 0xc0, URZ ;  /* 0x000000c0220a8890 */ /* 0x000fe2000fffe0ff */
[----:B------:R-:W-:Y:S01]  /*5a90*/  ISETP.NE.AND P0, PT, R14, 0x2, PT ;  /* 0x000000020e00780c */ /* 0x000fe20003f05270 */
[----:B------:R-:W-:Y:S01]  /*5aa0*/  @!UP0 UIADD3 UR8, UPT, UPT, UR21, 0x3400, URZ ;  /* 0x0000340015088890 */ /* 0x000fe2000fffe0ff */
[----:B------:R-:W-:Y:S01]  /*5ab0*/  LOP3.LUT R15, R15, 0x1, RZ, 0x3c, !PT ;  /* 0x000000010f0f7812 */ /* 0x000fe200078e3cff */
[----:B------:R-:W-:Y:S01]  /*5ac0*/  @!UP0 UIADD3 UR9, UPT, UPT, UR21, 0x158, URZ ;  /* 0x0000015815098890 */ /* 0x000fe2000fffe0ff */
[----:B------:R-:W-:Y:S01]  /*5ad0*/  @!P1 R2UR UR4, R0 ;  /* 0x00000000000492ca */ /* 0x000fe200000e0000 */
[----:B------:R-:W-:Y:S01]  /*5ae0*/  VOTEU.ALL UP0, P1 ;  /* 0x0000000000ff7886 */ /* 0x000fe20000800000 */
[----:B------:R-:W-:Y:S01]  /*5af0*/  UMOV UR11, UR35 ;  /* 0x00000023000b7c82 */ /* 0x000fe20008000000 */
[----:B------:R-:W-:Y:S01]  /*5b00*/  UMOV UR12, UR36 ;  /* 0x00000024000c7c82 */ /* 0x000fe20008000000 */
[----:B------:R-:W-:Y:S01]  /*5b10*/  SEL R0, RZ, 0x1, P0 ;  /* 0x00000001ff007807 */ /* 0x000fe20000000000 */
[----:B------:R-:W-:Y:S01]  /*5b20*/  UIADD3 UR20, UPT, UPT, UR13, UR62, URZ ;  /* 0x0000003e0d147290 */ /* 0x000fe2000fffe0ff */
[----:B------:R-:W-:Y:S01]  /*5b30*/  IMAD.U32 R8, RZ, RZ, UR5 ;  /* 0x00000005ff087e24 */ /* 0x000fe2000f8e00ff */
[----:B------:R-:W-:Y:S01]  /*5b40*/  SEL R14, R14, RZ, P0 ;  /* 0x000000ff0e0e7207 */ /* 0x000fe20000000000 */
[----:B------:R-:W-:Y:S01]  /*5b50*/  UIADD3 UR16, UPT, UPT, UR14, UR59, URZ ;  /* 0x0000003b0e107290 */ /* 0x000fe2000fffe0ff */
[----:B------:R-:W-:Y:S01]  /*5b60*/  LOP3.LUT R13, R13, R0, RZ, 0x3c, !PT ;  /* 0x000000000d0d7212 */ /* 0x000fe200078e3cff */
[----:B------:R-:W-:Y:S01]  /*5b70*/  UPLOP3.LUT UP3, UPT, UPT, UPT, UPT, 0x80, 0x8 ;  /* 0x000000000008789c */ /* 0x000fe20003f6f070 */
[----:B------:R-:W-:Y:S02]  /*5b80*/  UMOV UR36, UR29 ;  /* 0x0000001d00247c82 */ /* 0x000fe40008000000 */
[----:B------:R-:W-:Y:S01]  /*5b90*/  IMAD.U32 R9, RZ, RZ, UR4 ;  /* 0x00000004ff097e24 */ /* 0x000fe2000f8e00ff */
[----:B------:R-:W-:Y:S04]  /*5ba0*/  @!P1 R2UR UR4, R8 ;  /* 0x00000000080492ca */ /* 0x000fe800000e0000 */
[----:B------:R-:W-:Y:S11]  /*5bb0*/  @!P1 R2UR UR5, R9 ;  /* 0x00000000090592ca */ /* 0x000ff600000e0000 */
[----:B------:R-:W-:Y:S02]  /*5bc0*/  @!UPT UIADD3 URZ, UPT, UPT, URZ, URZ, URZ ;  /* 0x000000fffffff290 */ /* 0x000fe4000fffe0ff */
[----:B------:R2:W-:Y:S01]  /*5bd0*/  @!UP0 UTMALDG.3D [UR8], [UR4], desc[UR6] ;  /* 0x00000608040085b4 */ /* 0x0005e20008011000 */
[----:B------:R2:W-:Y:S01]  /*5be0*/  @!P1 SYNCS.ARRIVE.TRANS64.RED.A0TR RZ, [UR21+0x158], R7 ;  /* 0x00015807ffff99a7 */ /* 0x0005e20008300415 */
[----:B------:R-:W-:Y:S01]  /*5bf0*/  SYNCS.ARRIVE.TRANS64.RED.A1T0 RZ, [UR37], RZ ;  /* 0x000000ffffff79a7 */ /* 0x000fe20008100425 */
[----:B------:R-:W-:Y:S05]  /*5c00*/  BRA.U UP1, `(.L_x_102) ;  /* 0xfffffff101787547 */ /* 0x000fea000b83ffff */
[----:B------:R-:W-:-:S04]  /*5c10*/  SHF.L.U32 R3, R15, 0x1f, RZ ;  /* 0x0000001f0f037819 */ /* 0x000fc800000006ff */
[----:B------:R-:W3:Y:S02]  /*5c20*/  SYNCS.PHASECHK.TRANS64.TRYWAIT P0, [UR21+0x160], R3 ;  /* 0x00016003ff0075a7 */ /* 0x000ee40008001115 */
[----:B---3--:R-:W-:Y:S05]  /*5c30*/  @!P0 BRA `(.L_x_103) ;  /* 0x0000005400948947 */ /* 0x008fea0003800000 */
.L_x_219:
[----:B------:R-:W4:Y:S02]  /*5c40*/  SYNCS.PHASECHK.TRANS64.TRYWAIT P0, [UR21+0x168], R3 ;  /* 0x00016803ff0075a7 */ /* 0x000f240008001115 */
[----:B----4-:R-:W-:Y:S05]  /*5c50*/  @!P0 BRA `(.L_x_104) ;  /* 0x0000005400a48947 */ /* 0x010fea0003800000 */
.L_x_221:
[----:B------:R-:W4:Y:S02]  /*5c60*/  SYNCS.PHASECHK.TRANS64.TRYWAIT P0, [UR21+0x170], R3 ;  /* 0x00017003ff0075a7 */ /* 0x000f240008001115 */
[----:B----4-:R-:W-:Y:S05]  /*5c70*/  @!P0 BRA `(.L_x_105) ;  /* 0x0000005400b48947 */ /* 0x010fea0003800000 */
.L_x_223:
[----:B---3--:R-:W-:-:S07]  /*5c80*/  MOV R0, UR21 ;  /* 0x0000001500007c02 */ /* 0x008fce0008000f00 */
.L_x_106:
[----:B---3--:R-:W-:-:S04]  /*5c90*/  SHF.L.U32 R3, R15, 0x1f, RZ ;  /* 0x0000001f0f037819 */ /* 0x008fc800000006ff */
[----:B------:R3:W4:Y:S03]  /*5ca0*/  SYNCS.PHASECHK.TRANS64.TRYWAIT P0, [R0+URZ+0x178], R3 ;  /* 0x00017803000075a7 */ /* 0x00072600080011ff */
[----:B----4-:R-:W-:Y:S05]  /*5cb0*/  @!P0 NANOSLEEP.SYNCS 0x989680 ;  /* 0x009896800000895d */ /* 0x010fea0003900000 */
[----:B------:R-:W4:Y:S02]  /*5cc0*/  @!P0 SYNCS.PHASECHK.TRANS64 P0, [R0+URZ+0x178], R3 ;  /* 0x00017803000085a7 */ /* 0x000f2400080010ff */
[----:B-12-4-:R-:W-:Y:S05]  /*5cd0*/  @P0 EXIT ;  /* 0x000000000000094d */ /* 0x016fea0003800000 */
[----:B------:R-:W-:Y:S05]  /*5ce0*/  BRA `(.L_x_106) ;  /* 0xfffffffc00e87947 */ /* 0x000fea000383ffff */
.L_x_91:
[----:B------:R-:W-:-:S06]  /*5cf0*/  UISETP.GE.AND UP0, UPT, UR21, 0x4, UPT ;  /* 0x000000041500788c */ /* 0x000fcc000bf06270 */
[----:B------:R-:W-:-:S13]  /*5d00*/  PLOP3.LUT P0, PT, PT, PT, UP0, 0x80, 0x8 ;  /* 0x000000000008781c */ /* 0x000fda0003f0f008 */
[----:B------:R-:W-:Y:S05]  /*5d10*/  @!P0 EXIT ;  /* 0x000000000000894d */ /* 0x000fea0003800000 */
[----:B------:R-:W1:Y:S08]  /*5d20*/  S2UR UR4, SR_CgaCtaId ;  /* 0x00000000000479c3 */ /* 0x000e700000008800 */
[----:B------:R-:W-:Y:S01]  /*5d30*/  BAR.SYNC.DEFER_BLOCKING 0x6, 0xa0 ;  /* 0x0182800000007b1d */ /* 0x000fe20000010000 */
[C---:B------:R-:W-:Y:S01]  /*5d40*/  IMAD.SHL.U32 R7, R97.reuse, 0x40, RZ ;  /* 0x0000004061077824 */ /* 0x040fe200078e00ff */
[C---:B------:R-:W-:Y:S01]  /*5d50*/  LOP3.LUT R99, R97.reuse, 0x60, RZ, 0xc0, !PT ;  /* 0x0000006061637812 */ /* 0x040fe200078ec0ff */
[----:B------:R-:W-:-:S02]  /*5d60*/  IMAD.SHL.U32 R88, R97, 0x20, RZ ;  /* 0x0000002061587824 */ /* 0x000fc400078e00ff */
[----:B------:R-:W-:Y:S02]  /*5d70*/  HFMA2 R36, -RZ, RZ, 0, 0 ;  /* 0x00000000ff247431 */ /* 0x000fe400000001ff */
[----:B------:R-:W-:Y:S01]  /*5d80*/  IMAD.SHL.U32 R4, R97, 0x2, RZ ;  /* 0x0000000261047824 */ /* 0x000fe200078e00ff */
[----:B------:R-:W-:Y:S01]  /*5d90*/  UMOV UR44, 0x400 ;  /* 0x00000400002c7882 */ /* 0x000fe20000000000 */
[----:B------:R-:W2:Y:S01]  /*5da0*/  LDC.64 R84, c[0x0][0x888] ;  /* 0x00022200ff547b82 */ /* 0x000ea20000000a00 */
[----:B------:R-:W-:Y:S01]  /*5db0*/  LOP3.LUT R5, R7, 0x180, RZ, 0xc0, !PT ;  /* 0x0000018007057812 */ /* 0x000fe200078ec0ff */
[----:B------:R-:W-:Y:S01]  /*5dc0*/  IMAD.U32 R37, R97, 0x10000, RZ ;  /* 0x0001000061257824 */ /* 0x000fe200078e00ff */
[----:B------:R-:W-:Y:S01]  /*5dd0*/  LOP3.LUT R88, R88, 0xc00, RZ, 0xc0, !PT ;  /* 0x00000c0058587812 */ /* 0x000fe200078ec0ff */
[----:B------:R-:W-:Y:S01]  /*5de0*/  IMAD.MOV.U32 R96, RZ, RZ, RZ ;  /* 0x000000ffff607224 */ /* 0x000fe200078e00ff */
[----:B------:R-:W-:Y:S01]  /*5df0*/  LOP3.LUT R4, R5, 0x20, R4, 0xf8, !PT ;  /* 0x0000002005047812 */ /* 0x000fe200078ef804 */
[----:B------:R-:W-:Y:S01]  /*5e00*/  IMAD.SHL.U32 R5, R97, 0x8, RZ ;  /* 0x0000000861057824 */ /* 0x000fe200078e00ff */
[----:B------:R-:W-:Y:S01]  /*5e10*/  LOP3.LUT R88, R88, 0x40, R7, 0xf8, !PT ;  /* 0x0000004058587812 */ /* 0x000fe200078ef807 */
[----:B------:R-:W3:Y:S01]  /*5e20*/  LDC.64 R86, c[0x0][0x890] ;  /* 0x00022400ff567b82 */ /* 0x000ee20000000a00 */
[----:B------:R-:W-:Y:S01]  /*5e30*/  LOP3.LUT R37, R37, 0x600000, RZ, 0xc0, !PT ;  /* 0x0060000025257812 */ /* 0x000fe200078ec0ff */
[----:B------:R-:W-:Y:S01]  /*5e40*/  IMAD.MOV.U32 R91, RZ, RZ, RZ ;  /* 0x000000ffff5b7224 */ /* 0x000fe200078e00ff */
[----:B------:R-:W-:-:S02]  /*5e50*/  LOP3.LUT R5, R4, 0x30, R5, 0x78, !PT ;  /* 0x0000003004057812 */ /* 0x000fc400078e7805 */
[----:B------:R-:W-:Y:S02]  /*5e60*/  CS2R R94, SRZ ;  /* 0x00000000005e7805 */ /* 0x000fe4000001ff00 */
[----:B------:R-:W-:Y:S01]  /*5e70*/  LOP3.LUT R88, R88, 0x200, R7, 0xf8, !PT ;  /* 0x0000020058587812 */ /* 0x000fe200078ef807 */
[----:B------:R-:W-:Y:S01]  /*5e80*/  IMAD.MOV.U32 R93, RZ, RZ, RZ ;  /* 0x000000ffff5d7224 */ /* 0x000fe200078e00ff */
[----:B------:R-:W-:Y:S01]  /*5e90*/  LOP3.LUT R97, R97, 0x2, RZ, 0xc0, !PT ;  /* 0x0000000261617812 */ /* 0x000fe200078ec0ff */
[----:B-1----:R-:W-:Y:S01]  /*5ea0*/  ULEA UR44, UR4, UR44, 0x18 ;  /* 0x0000002c042c7291 */ /* 0x002fe2000f8ec0ff */
[----:B------:R-:W1:Y:S01]  /*5eb0*/  LDC.64 R82, c[0x0][0x8b0] ;  /* 0x00022c00ff527b82 */ /* 0x000e620000000a00 */
[----:B------:R-:W-:Y:S01]  /*5ec0*/  LOP3.LUT R88, R88, R5, RZ, 0xfc, !PT ;  /* 0x0000000558587212 */ /* 0x000fe200078efcff */
[----:B------:R-:W4:Y:S01]  /*5ed0*/  LDCU UR57, c[0x0][0x370] ;  /* 0x00006e00ff3977ac */ /* 0x000f220008000800 */
[----:B------:R-:W-:Y:S01]  /*5ee0*/  IADD3 R92, PT, PT, -R97, RZ, RZ ;  /* 0x000000ff615c7210 */ /* 0x000fe20007ffe1ff */
[----:B------:R-:W-:-:S04]  /*5ef0*/  UIADD3 UR4, UPT, UPT, UR44, 0x4400, URZ ;  /* 0x000044002c047890 */ /* 0x000fc8000fffe0ff */
[----:B------:R-:W4:Y:S01]  /*5f00*/  LDS R0, [UR44+0x240] ;  /* 0x0002402cff007984 */ /* 0x000f220008000800 */
[----:B------:R-:W1:Y:S01]  /*5f10*/  LDC.64 R80, c[0x0][0x8a8] ;  /* 0x00022a00ff507b82 */ /* 0x000e620000000a00 */
[----:B------:R-:W1:Y:S01]  /*5f20*/  LDCU.64 UR60, c[0x0][0x348] ;  /* 0x00006900ff3c77ac */ /* 0x000e620008000a00 */
[----:B------:R-:W-:Y:S01]  /*5f30*/  IMAD.U32 R98, RZ, RZ, UR4 ;  /* 0x00000004ff627e24 */ /* 0x000fe2000f8e00ff */
[----:B------:R-:W1:Y:S01]  /*5f40*/  LDCU UR43, c[0x0][0xb0c] ;  /* 0x00016180ff2b77ac */ /* 0x000e620008000800 */
[----:B------:R-:W1:Y:S01]  /*5f50*/  LDCU UR39, c[0x0][0xb30] ;  /* 0x00016600ff2777ac */ /* 0x000e620008000800 */
[----:B------:R-:W1:Y:S01]  /*5f60*/  LDCU.64 UR46, c[0x0][0x888] ;  /* 0x00011100ff2e77ac */ /* 0x000e620008000a00 */
[----:B------:R-:W1:Y:S01]  /*5f70*/  LDCU.64 UR40, c[0x0][0xb28] ;  /* 0x00016500ff2877ac */ /* 0x000e620008000a00 */
[----:B------:R-:W1:Y:S01]  /*5f80*/  LDCU.128 UR52, c[0x0][0xb10] ;  /* 0x00016200ff3477ac */ /* 0x000e620008000c00 */
[----:B------:R-:W1:Y:S01]  /*5f90*/  LDCU UR56, c[0x0][0x374] ;  /* 0x00006e80ff3877ac */ /* 0x000e620008000800 */
[----:B------:R-:W-:Y:S01]  /*5fa0*/  UIADD3 UR63, UPT, UPT, UR44, 0x400, URZ ;  /* 0x000004002c3f7890 */ /* 0x000fe2000fffe0ff */
[----:B--234-:R-:W-:-:S11]  /*5fb0*/  IMAD.IADD R37, R0, 0x1, R37 ;  /* 0x0000000100257824 */ /* 0x01cfd600078e0225 */
.L_x_148:
[C---:B------:R-:W-:Y:S02]  /*5fc0*/  LEA R3, R91.reuse, UR44, 0x3 ;  /* 0x0000002c5b037c11 */ /* 0x040fe4000f8e18ff */
[----:B------:R-:W-:Y:S02]  /*5fd0*/  SHF.L.U32 R0, R94, 0x1f, RZ ;  /* 0x0000001f5e007819 */ /* 0x000fe400000006ff */
[----:B------:R-:W-:Y:S02]  /*5fe0*/  LEA R5, R91, UR44, 0x4 ;  /* 0x0000002c5b057c11 */ /* 0x000fe4000f8e20ff */
[----:B------:R-:W2:Y:S02]  /*5ff0*/  SYNCS.PHASECHK.TRANS64.TRYWAIT P0, [R3+URZ+0x190], R0 ;  /* 0x00019000030075a7 */ /* 0x000ea400080011ff */
[----:B-12---:R-:W-:Y:S05]  /*6000*/  @!P0 BRA `(.L_x_107) ;  /* 0x0000005000e88947 */ /* 0x006fea0003800000 */
.L_x_224:
[----:B------:R-:W3:Y:S01]  /*6010*/  LDS.128 R4, [R5+0x220] ;  /* 0x0002200005047984 */ /* 0x000ee20000000c00 */
[----:B------:R-:W-:Y:S01]  /*6020*/  UISETP.GE.AND UP0, UPT, UR42, 0x1, UPT ;  /* 0x000000012a00788c */ /* 0x000fe2000bf06270 */
[----:B------:R-:W-:Y:S01]  /*6030*/  @!PT LDS RZ, [RZ] ;  /* 0x00000000fffff984 */ /* 0x000fe20000000800 */
[----:B------:R-:W-:Y:S01]  /*6040*/  @!PT LDS RZ, [RZ] ;  /* 0x00000000fffff984 */ /* 0x000fe20000000800 */
[----:B------:R-:W-:Y:S01]  /*6050*/  @!PT LDS RZ, [RZ] ;  /* 0x00000000fffff984 */ /* 0x000fe20000000800 */
[----:B------:R-:W-:Y:S01]  /*6060*/  @!PT LDS RZ, [RZ] ;  /* 0x00000000fffff984 */ /* 0x000fe20000000800 */
[----:B------:R4:W-:Y:S06]  /*6070*/  MEMBAR.ALL.CTA ;  /* 0x0000000000007992 */ /* 0x0009ec0000008000 */
[----:B----4-:R-:W4:Y:S01]  /*6080*/  FENCE.VIEW.ASYNC.S ;  /* 0x00000000000073c6 */ /* 0x010f220000000000 */
[----:B---3--:R-:W-:Y:S11]  /*6090*/  LOP3.LUT P0, RZ, R6, 0x1, RZ, 0xc0, !PT ;  /* 0x0000000106ff7812 */ /* 0x008ff6000780c0ff */
[----:B------:R-:W-:Y:S02]  /*60a0*/  @!UPT UIADD3 URZ, UPT, UPT, URZ, URZ, URZ ;  /* 0x000000fffffff290 */ /* 0x000fe4000fffe0ff */
[----:B----4-:R-:W-:Y:S01]  /*60b0*/  VOTEU.ANY UP1, P0 ;  /* 0x0000000000ff7886 */ /* 0x010fe20000020100 */
[----:B------:R-:W-:Y:S01]  /*60c0*/  PLOP3.LUT P0, PT, PT, PT, UP1, 0x80, 0x8 ;  /* 0x000000000008781c */ /* 0x000fe20003f0f018 */
[----:B------:R-:W-:Y:S11]  /*60d0*/  UP2UR UR45, UPR, URZ, 0x2 ;  /* 0x00000002ff2d7883 */ /* 0x000ff60008000000 */
[----:B------:R-:W-:Y:S01]  /*60e0*/  @!UPT UIADD3 URZ, UPT, UPT, URZ, URZ, URZ ;  /* 0x000000fffffff290 */ /* 0x000fe2000fffe0ff */
[----:B--2---:R-:W-:Y:S02]  /*60f0*/  @P0 SHF.R.U32.HI R0, RZ, 0x10, R5 ;  /* 0x00000010ff000819 */ /* 0x004fe40000011605 */
        /* <DEDUP_REMOVED lines=12> */
[----:B------:R-:W3:Y:S01]  /*61c0*/  LDCU UR12, c[0x0][0xb20] ;  /* 0x00016400ff0c77ac */ /* 0x000ee20008000800 */
[----:B-1----:R-:W-:Y:S02]  /*61d0*/  UIMAD.WIDE.U32 UR4, UR56, UR55, URZ ;  /* 0x00000037380472a5 */ /* 0x002fe4000f8e00ff */
[----:B------:R-:W-:Y:S02]  /*61e0*/  UIMAD.WIDE.U32 UR6, UR57, UR52, URZ ;  /* 0x00000034390672a5 */ /* 0x000fe4000f8e00ff */
[----:B------:R-:W-:Y:S02]  /*61f0*/  UISETP.NE.AND UP0, UPT, UR54, 0x1, UPT ;  /* 0x000000013600788c */ /* 0x000fe4000bf05270 */
[----:B------:R-:W-:Y:S02]  /*6200*/  UIMAD.WIDE.U32 UR8, UR37, UR55, URZ ;  /* 0x00000037250872a5 */ /* 0x000fe4000f8e00ff */
[----:B------:R-:W-:Y:S02]  /*6210*/  UIMAD.WIDE.U32 UR10, UR38, UR52, URZ ;  /* 0x00000034260a72a5 */ /* 0x000fe4000f8e00ff */
[----:B------:R-:W-:Y:S02]  /*6220*/  UISETP.NE.AND UP1, UPT, UR43, 0x1, UPT ;  /* 0x000000012b00788c */ /* 0x000fe4000bf25270 */
[----:B------:R-:W-:Y:S01]  /*6230*/  UISETP.NE.AND UP2, UPT, UR42, 0x1, UPT ;  /* 0x000000012a00788c */ /* 0x000fe2000bf45270 */
[----:B------:R-:W-:Y:S02]  /*6240*/  UMOV UR4, UR5 ;  /* 0x0000000500047c82 */ /* 0x000fe40008000000 */
[----:B---3--:R-:W-:Y:S03]  /*6250*/  USHF.R.U32.HI UR5, URZ, UR12, UR4 ;  /* 0x0000000cff057299 */ /* 0x008fe60008011604 */
[----:B------:R-:W-:Y:S02]  /*6260*/  UMOV UR4, UR7 ;  /* 0x0000000700047c82 */ /* 0x000fe40008000000 */
[----:B------:R-:W-:Y:S02]  /*6270*/  USHF.R.U32.HI UR7, URZ, UR53, UR4 ;  /* 0x00000035ff077299 */ /* 0x000fe40008011604 */
[----:B------:R-:W-:Y:S02]  /*6280*/  USEL UR4, UR56, UR5, !UP0 ;  /* 0x0000000538047287 */ /* 0x000fe4000c000000 */
[----:B------:R-:W-:Y:S01]  /*6290*/  USEL UR7, UR57, UR7, !UP1 ;  /* 0x0000000739077287 */ /* 0x000fe2000c800000 */
[----:B------:R-:W-:Y:S01]  /*62a0*/  UMOV UR5, UR9 ;  /* 0x0000000900057c82 */ /* 0x000fe20008000000 */
[----:B------:R-:W-:Y:S02]  /*62b0*/  UIMAD.WIDE.U32 UR8, UR4, UR40, URZ ;  /* 0x00000028040872a5 */ /* 0x000fe4000f8e00ff */
[----:B------:R-:W-:Y:S03]  /*62c0*/  USHF.R.U32.HI UR6, URZ, UR12, UR5 ;  /* 0x0000000cff067299 */ /* 0x000fe60008011605 */
[----:B------:R-:W-:Y:S01]  /*62d0*/  UMOV UR5, UR11 ;  /* 0x0000000b00057c82 */ /* 0x000fe20008000000 */
[----:B------:R-:W-:Y:S02]  /*62e0*/  UIMAD.WIDE.U32 UR10, UR7, UR40, URZ ;  /* 0x00000028070a72a5 */ /* 0x000fe4000f8e00ff */
[----:B------:R-:W-:Y:S02]  /*62f0*/  USHF.R.U32.HI UR12, URZ, UR53, UR5 ;  /* 0x00000035ff0c7299 */ /* 0x000fe40008011605 */
[----:B------:R-:W-:Y:S01]  /*6300*/  USEL UR6, UR37, UR6, !UP0 ;  /* 0x0000000625067287 */ /* 0x000fe2000c000000 */
[----:B------:R-:W-:Y:S02]  /*6310*/  UMOV UR5, UR9 ;  /* 0x0000000900057c82 */ /* 0x000fe40008000000 */
[----:B------:R-:W-:Y:S01]  /*6320*/  UMOV UR10, UR11 ;  /* 0x0000000b000a7c82 */ /* 0x000fe20008000000 */
[----:B------:R-:W-:Y:S02]  /*6330*/  @UP2 USHF.R.U32.HI UR4, URZ, UR41, UR5 ;  /* 0x00000029ff042299 */ /* 0x000fe40008011605 */
[----:B------:R-:W-:Y:S02]  /*6340*/  @UP2 USHF.R.U32.HI UR7, URZ, UR41, UR10 ;  /* 0x00000029ff072299 */ /* 0x000fe4000801160a */
[----:B------:R-:W-:Y:S02]  /*6350*/  UIMAD UR4, UR42, UR4, URZ ;  /* 0x000000042a0472a4 */ /* 0x000fe4000f8e02ff */
        /* <DEDUP_REMOVED lines=8> */
[----:B------:R-:W-:Y:S02]  /*63e0*/  USEL UR11, UR6, UR4, !UP2 ;  /* 0x00000004060b7287 */ /* 0x000fe4000d000000 */
[----:B------:R-:W-:Y:S02]  /*63f0*/  UIADD3 UR8, UPT, UPT, -UR5, URZ, URZ ;  /* 0x000000ff05087290 */ /* 0x000fe4000fffe1ff */
[----:B------:R-:W-:Y:S01]  /*6400*/  UIADD3 UR10, UPT, UPT, -UR11, URZ, URZ ;  /* 0x000000ff0b0a7290 */ /* 0x000fe2000fffe1ff */
[----:B------:R-:W-:Y:S01]  /*6410*/  @!UP0 UMOV UR4, UR9 ;  /* 0x0000000900048c82 */ /* 0x000fe20008000000 */
[----:B------:R-:W-:Y:S02]  /*6420*/  UIADD3 UR9, UPT, UPT, -UR6, URZ, URZ ;  /* 0x000000ff06097290 */ /* 0x000fe4000fffe1ff */
[----:B------:R-:W-:Y:S02]  /*6430*/  @!UP0 USHF.R.U32.HI UR4, URZ, UR41, UR4 ;  /* 0x00000029ff048299 */ /* 0x000fe40008011604 */
[----:B------:R-:W-:Y:S02]  /*6440*/  UIMAD UR10, UR42, UR10, UR6 ;  /* 0x0000000a2a0a72a4 */ /* 0x000fe4000f8e0206 */
[----:B------:R-:W-:Y:S04]  /*6450*/  @!UP0 USEL UR4, UR5, UR4, !UP2 ;  /* 0x0000000405048287 */ /* 0x000fe8000d000000 */
[----:B------:R-:W-:Y:S02]  /*6460*/  @!UP0 UIMAD UR10, UR7, UR10, UR4 ;  /* 0x0000000a070a82a4 */ /* 0x000fe4000f8e0204 */
[----:B------:R-:W-:Y:S02]  /*6470*/  @!UP0 UIADD3 UR11, UPT, UPT, UR11, -UR4, URZ ;  /* 0x800000040b0b8290 */ /* 0x000fe4000fffe0ff */
[----:B------:R-:W-:Y:S02]  /*6480*/  UIMAD UR7, UR43, UR8, UR38 ;  /* 0x000000082b0772a4 */ /* 0x000fe4000f8e0226 */
[----:B------:R-:W-:Y:S02]  /*6490*/  @!UP0 UIMAD UR6, UR11, UR42, UR5 ;  /* 0x0000002a0b0682a4 */ /* 0x000fe4000f8e0205 */
[----:B------:R-:W-:Y:S01]  /*64a0*/  UIMAD UR4, UR54, UR9, UR37 ;  /* 0x00000009360472a4 */ /* 0x000fe2000f8e0225 */
[----:B------:R-:W-:Y:S02]  /*64b0*/  @!UP0 UMOV UR5, UR10 ;  /* 0x0000000a00058c82 */ /* 0x000fe40008000000 */
[----:B------:R-:W-:Y:S02]  /*64c0*/  UIMAD UR38, UR5, UR43, UR7 ;  /* 0x0000002b052672a4 */ /* 0x000fe4000f8e0207 */
[----:B------:R-:W-:Y:S11]  /*64d0*/  UIMAD UR37, UR6, UR54, UR4 ;  /* 0x00000036062572a4 */ /* 0x000ff6000f8e0204 */
[----:B------:R-:W-:Y:S01]  /*64e0*/  @!UPT UIADD3 URZ, UPT, UPT, URZ, URZ, URZ ;  /* 0x000000fffffff290 */ /* 0x000fe2000fffe0ff */
.L_x_108:
[----:B-1----:R-:W-:Y:S01]  /*64f0*/  UISETP.NE.AND UP0, UPT, UR39, 0x1, UPT ;  /* 0x000000012700788c */ /* 0x002fe2000bf05270 */
[----:B------:R-:W-:Y:S01]  /*6500*/  IADD3 R91, PT, PT, R91, 0x1, RZ ;  /* 0x000000015b5b7810 */ /* 0x000fe20007ffe0ff */
[----:B------:R-:W-:Y:S02]  /*6510*/  USHF.L.U32 UR50, UR16, 0x6, URZ ;  /* 0x0000000610327899 */ /* 0x000fe400080006ff */
[----:B------:R-:W-:Y:S07]  /*6520*/  USHF.L.U32 UR49, UR20, 0x8, URZ ;  /* 0x0000000814317899 */ /* 0x000fee00080006ff */
[----:B------:R-:W1:Y:S01]  /*6530*/  @!UP0 LDCU.128 UR12, c[0x0][0xb10] ;  /* 0x00016200ff0c87ac */ /* 0x000e620008000c00 */
[----:B------:R-:W3:Y:S01]  /*6540*/  @!UP0 LDCU UR5, c[0x0][0xb0c] ;  /* 0x00016180ff0587ac */ /* 0x000ee20008000800 */
[----:B------:R-:W4:Y:S01]  /*6550*/  @!UP0 LDCU UR10, c[0x0][0xb20] ;  /* 0x00016400ff0a87ac */ /* 0x000f220008000800 */
[----:B-1----:R-:W-:Y:S02]  /*6560*/  UIMAD.WIDE.U32 UR8, UR38, UR12, URZ ;  /* 0x0000000c260872a5 */ /* 0x002fe4000f8e00ff */
[----:B------:R-:W-:Y:S02]  /*6570*/  UIMAD.WIDE.U32 UR6, UR37, UR15, URZ ;  /* 0x0000000f250672a5 */ /* 0x000fe4000f8e00ff */
[----:B------:R-:W-:Y:S03]  /*6580*/  @!UP0 UISETP.NE.AND UP1, UPT, UR14, 0x1, UPT ;  /* 0x000000010e00888c */ /* 0x000fe6000bf25270 */
[----:B------:R-:W-:Y:S01]  /*6590*/  @!UP0 UMOV UR4, UR9 ;  /* 0x0000000900048c82 */ /* 0x000fe20008000000 */
[----:B---3--:R-:W-:Y:S02]  /*65a0*/  @!UP0 UISETP.NE.AND UP2, UPT, UR5, 0x1, UPT ;  /* 0x000000010500888c */ /* 0x008fe4000bf45270 */
[----:B------:R-:W-:Y:S01]  /*65b0*/  @!UP0 USHF.R.U32.HI UR4, URZ, UR13, UR4 ;  /* 0x0000000dff048299 */ /* 0x000fe20008011604 */
[----:B------:R-:W-:Y:S02]  /*65c0*/  @!UP0 UMOV UR6, UR7 ;  /* 0x0000000700068c82 */ /* 0x000fe40008000000 */
[----:B----4-:R-:W-:Y:S02]  /*65d0*/  @!UP0 USHF.R.U32.HI UR6, URZ, UR10, UR6 ;  /* 0x0000000aff068299 */ /* 0x010fe40008011606 */
[----:B------:R-:W-:Y:S02]  /*65e0*/  @!UP0 USEL UR7, UR38, UR4, !UP2 ;  /* 0x0000000426078287 */ /* 0x000fe4000d000000 */
[----:B------:R-:W-:Y:S04]  /*65f0*/  @!UP0 USEL UR6, UR37, UR6, !UP1 ;  /* 0x0000000625068287 */ /* 0x000fe8000c800000 */
[----:B------:R-:W-:Y:S02]  /*6600*/  @!UP0 UIADD3 UR4, UPT, UPT, -UR7, UR6, URZ ;  /* 0x0000000607048290 */ /* 0x000fe4000fffe1ff */
[----:B------:R-:W-:Y:S02]  /*6610*/  @!UP0 UIADD3 UR6, UPT, UPT, UR7, -UR6, URZ ;  /* 0x8000000607068290 */ /* 0x000fe4000fffe0ff */
[----:B------:R-:W-:Y:S02]  /*6620*/  @!UP0 UIMAD UR38, UR4, UR5, UR38 ;  /* 0x00000005042682a4 */ /* 0x000fe4000f8e0226 */
[----:B------:R-:W-:Y:S02]  /*6630*/  @!UP0 UIMAD UR37, UR6, UR14, UR37 ;  /* 0x0000000e062582a4 */ /* 0x000fe4000f8e0225 */
[----:B------:R-:W-:Y:S09]  /*6640*/  ULOP3.LUT UP0, URZ, UR63, 0x1b0, URZ, 0xc0, !UPT ;  /* 0x000001b03fff7892 */ /* 0x000ff2000f80c0ff */
[----:B------:R-:W-:Y:S05]  /*6650*/  BRA.U !UP0, `(.L_x_109) ;  /* 0x0000000108407547 */ /* 0x000fea000b800000 */
[----:B------:R-:W1:Y:S01]  /*6660*/  LDCU.64 UR8, c[0x4][0x88] ;  /* 0x01001100ff0877ac */ /* 0x000e620008000a00 */
[----:B------:R-:W-:Y:S01]  /*6670*/  MOV R3, 0x0 ;  /* 0x0000000000037802 */ /* 0x000fe20000000f00 */
[----:B------:R-:W-:Y:S02]  /*6680*/  HFMA2 R12, -RZ, RZ, 0, 5.9604644775390625e-08 ;  /* 0x00000001ff0c7431 */ /* 0x000fe400000001ff */
[----:B------:R-:W-:Y:S02]  /*6690*/  IMAD.MOV.U32 R8, RZ, RZ, 0x70 ;  /* 0x00000070ff087424 */ /* 0x000fe400078e00ff */
[----:B------:R-:W-:Y:S01]  /*66a0*/  IMAD.MOV.U32 R13, RZ, RZ, RZ ;  /* 0x000000ffff0d7224 */ /* 0x000fe200078e00ff */
[----:B------:R-:W3:Y:S01]  /*66b0*/  LDCU.64 UR6, c[0x4][0x90] ;  /* 0x01001200ff0677ac */ /* 0x000ee20008000a00 */
[----:B------:R-:W4:Y:S01]  /*66c0*/  LDC.64 R2, c[0x4][R3] ;  /* 0x0100000003027b82 */ /* 0x000f220000000a00 */
[----:B------:R-:W2:Y:S01]  /*66d0*/  LDCU.64 UR4, c[0x4][0x8] ;  /* 0x01000100ff0477ac */ /* 0x000ea20008000a00 */
[----:B-1----:R-:W-:Y:S01]  /*66e0*/  MOV R5, UR9 ;  /* 0x0000000900057c02 */ /* 0x002fe20008000f00 */
[----:B------:R-:W-:Y:S01]  /*66f0*/  IMAD.U32 R4, RZ, RZ, UR8 ;  /* 0x00000008ff047e24 */ /* 0x000fe2000f8e00ff */
[----:B---3--:R-:W-:Y:S01]  /*6700*/  MOV R7, UR7 ;  /* 0x0000000700077c02 */ /* 0x008fe20008000f00 */
[----:B------:R-:W-:Y:S01]  /*6710*/  IMAD.U32 R6, RZ, RZ, UR6 ;  /* 0x00000006ff067e24 */ /* 0x000fe2000f8e00ff */
[----:B--2---:R-:W-:Y:S01]  /*6720*/  MOV R11, UR5 ;  /* 0x00000005000b7c02 */ /* 0x004fe20008000f00 */
[----:B------:R-:W-:Y:S02]  /*6730*/  IMAD.U32 R10, RZ, RZ, UR4 ;  /* 0x00000004ff0a7e24 */ /* 0x000fe4000f8e00ff */
[----:B------:R-:W-:Y:S07]  /*6740*/  LEPC R20, `(.L_x_109) ;  /* 0x000000001014794e */ /* 0x000fee0000000000 */
[----:B----45:R-:W-:Y:S05]  /*6750*/  CALL.ABS.NOINC R2 ;  /* 0x0000000002007343 */ /* 0x030fea0003c00000 */
.L_x_109:
[----:B------:R-:W-:Y:S01]  /*6760*/  LOP3.LUT P0, RZ, R98, 0x1b0, RZ, 0xc0, !PT ;  /* 0x000001b062ff7812 */ /* 0x000fe2000780c0ff */
[----:B------:R-:W-:Y:S11]  /*6770*/  BSSY.RECONVERGENT B6, `(.L_x_110) ;  /* 0x0000013000067945 */ /* 0x000ff60003800200 */
[----:B------:R-:W-:Y:S01]  /*6780*/  @!UPT UIADD3 URZ, UPT, UPT, URZ, URZ, URZ ;  /* 0x000000fffffff290 */ /* 0x000fe2000fffe0ff */
[----:B------:R-:W-:Y:S05]  /*6790*/  @!P0 BRA `(.L_x_111) ;  /* 0x0000000000408947 */ /* 0x000fea0003800000 */
        /* <DEDUP_REMOVED lines=16> */
.L_x_111:
[----:B------:R-:W-:Y:S05]  /*68a0*/  BSYNC.RECONVERGENT B6 ;  /* 0x0000000000067941 */ /* 0x000fea0003800200 */
.L_x_110:
[----:B------:R-:W-:Y:S02]  /*68b0*/  ISETP.NE.U32.AND P0, PT, RZ, UR46, PT ;  /* 0x0000002eff007c0c */ /* 0x000fe4000bf05070 */
[C---:B------:R-:W-:Y:S02]  /*68c0*/  ISETP.NE.U32.AND P4, PT, R86.reuse, RZ, PT ;  /* 0x000000ff5600720c */ /* 0x040fe40003f85070 */
[----:B------:R-:W-:Y:S02]  /*68d0*/  ISETP.NE.U32.AND P1, PT, R86, RZ, PT ;  /* 0x000000ff5600720c */ /* 0x000fe40003f25070 */
[----:B------:R-:W-:Y:S02]  /*68e0*/  ISETP.NE.AND.EX P0, PT, RZ, UR47, PT, P0 ;  /* 0x0000002fff007c0c */ /* 0x000fe4000bf05300 */
[C---:B------:R-:W-:Y:S02]  /*68f0*/  ISETP.NE.AND.EX P4, PT, R87.reuse, RZ, PT, P4 ;  /* 0x000000ff5700720c */ /* 0x040fe40003f85340 */
[----:B------:R-:W-:Y:S02]  /*6900*/  ISETP.NE.AND.EX P1, PT, R87, RZ, P0, P1 ;  /* 0x000000ff5700720c */ /* 0x000fe40000725310 */
[----:B------:R-:W-:Y:S02]  /*6910*/  ISETP.NE.U32.AND P5, PT, R82, RZ, PT ;  /* 0x000000ff5200720c */ /* 0x000fe40003fa5070 */
[----:B------:R-:W-:Y:S02]  /*6920*/  ISETP.NE.U32.AND P2, PT, RZ, UR46, PT ;  /* 0x0000002eff007c0c */ /* 0x000fe4000bf45070 */
[----:B------:R-:W-:Y:S02]  /*6930*/  PLOP3.LUT P0, PT, PT, PT, PT, 0x8, 0x80 ;  /* 0x000000000080781c */ /* 0x000fe40003f0e170 */
[----:B------:R-:W-:Y:S02]  /*6940*/  ISETP.NE.AND.EX P5, PT, R83, RZ, PT, P5 ;  /* 0x000000ff5300720c */ /* 0x000fe40003fa5350 */
[----:B------:R-:W-:Y:S03]  /*6950*/  ISETP.NE.AND.EX P2, PT, RZ, UR47, PT, P2 ;  /* 0x0000002fff007c0c */ /* 0x000fe6000bf45320 */
[----:B------:R-:W-:Y:S01]  /*6960*/  @!P1 PLOP3.LUT P0, PT, P4, PT, PT, 0x80, 0x8 ;  /* 0x000000000008981c */ /* 0x000fe2000270f070 */
[----:B------:R-:W-:Y:S01]  /*6970*/  @!UPT UIADD3 URZ, UPT, UPT, URZ, URZ, URZ ;  /* 0x000000fffffff290 */ /* 0x000fe2000fffe0ff */
[----:B------:R-:W-:Y:S11]  /*6980*/  @!P4 BRA `(.L_x_112) ;  /* 0x000000000030c947 */ /* 0x000ff60003800000 */
[----:B------:R-:W-:Y:S01]  /*6990*/  ISETP.NE.U32.AND P3, PT, R84, RZ, PT ;  /* 0x000000ff5400720c */ /* 0x000fe20003f65070 */
[----:B------:R-:W1:Y:S01]  /*69a0*/  LDCU.64 UR4, c[0x0][0x358] ;  /* 0x00006b00ff0477ac */ /* 0x000e620008000a00 */
[----:B------:R-:W-:Y:S02]  /*69b0*/  IMAD.MOV.U32 R89, RZ, RZ, 0x1 ;  /* 0x00000001ff597424 */ /* 0x000fe400078e00ff */
[----:B------:R-:W-:Y:S11]  /*69c0*/  ISETP.NE.AND.EX P3, PT, R85, RZ, PT, P3 ;  /* 0x000000ff5500720c */ /* 0x000ff60003f65330 */
[----:B------:R-:W-:Y:S02]  /*69d0*/  @!UPT UIADD3 URZ, UPT, UPT, URZ, URZ, URZ ;  /* 0x000000fffffff290 */ /* 0x000fe4000fffe0ff */
[----:B------:R-:W3:Y:S01]  /*69e0*/  @P3 LDC.64 R2, c[0x0][0x888] ;  /* 0x00022200ff023b82 */ /* 0x000ee20000000a00 */
[----:B--2---:R-:W-:Y:S04]  /*69f0*/  @P3 IMAD R0, R86, UR36, RZ ;  /* 0x0000002456003c24 */ /* 0x004fe8000f8e02ff */
[----:B---3--:R-:W-:Y:S04]  /*6a00*/  @P3 IMAD.WIDE R2, R0, 0x4, R2 ;  /* 0x0000000400023825 */ /* 0x008fe800078e0202 */
[----:B------:R-:W-:Y:S01]  /*6a10*/  HFMA2 R0, -RZ, RZ, 0, 5.9604644775390625e-08 ;  /* 0x00000001ff007431 */ /* 0x000fe200000001ff */
[----:B-1---5:R1:W5:Y:S04]  /*6a20*/  @P3 LDG.E R41, desc[UR4][R2.64] ;  /* 0x0000000402293981 */ /* 0x022368000c1e1900 */
[----:B------:R-:W-:Y:S01]  /*6a30*/  @!P3 PRMT R89, R0, 0x7610, R89 ;  /* 0x000076100059b816 */ /* 0x000fe20000000059 */
[----:B-1----:R-:W3:Y:S06]  /*6a40*/  @!P3 LDC R41, c[0x0][0x880] ;  /* 0x00022000ff29bb82 */ /* 0x002eec0000000800 */
.L_x_112:
[----:B------:R-:W-:Y:S05]  /*6a50*/  @!P5 BRA `(.L_x_113) ;  /* 0x000000000024d947 */ /* 0x000fea0003800000 */
[----:B------:R-:W-:Y:S01]  /*6a60*/  ISETP.NE.U32.AND P3, PT, R80, RZ, PT ;  /* 0x000000ff5000720c */ /* 0x000fe20003f65070 */
[----:B------:R-:W1:Y:S03]  /*6a70*/  LDCU.64 UR4, c[0x0][0x358] ;  /* 0x00006b00ff0477ac */ /* 0x000e660008000a00 */
[----:B------:R-:W-:Y:S11]  /*6a80*/  ISETP.NE.AND.EX P3, PT, R81, RZ, PT, P3 ;  /* 0x000000ff5100720c */ /* 0x000ff60003f65330 */
[----:B------:R-:W-:Y:S02]  /*6a90*/  @!UPT UIADD3 URZ, UPT, UPT, URZ, URZ, URZ ;  /* 0x000000fffffff290 */ /* 0x000fe4000fffe0ff */
[----:B------:R-:W4:Y:S01]  /*6aa0*/  @P3 LDC.64 R2, c[0x0][0x8a8] ;  /* 0x00022a00ff023b82 */ /* 0x000f220000000a00 */
[----:B--2---:R-:W-:Y:S04]  /*6ab0*/  @P3 IMAD R0, R82, UR36, RZ ;  /* 0x0000002452003c24 */ /* 0x004fe8000f8e02ff */
[----:B----4-:R-:W-:Y:S05]  /*6ac0*/  @P3 IMAD.WIDE R2, R0, 0x4, R2 ;  /* 0x0000000400023825 */ /* 0x010fea00078e0202 */
[----:B-1---5:R1:W5:Y:S02]  /*6ad0*/  @P3 LDG.E R38, desc[UR4][R2.64] ;  /* 0x0000000402263981 */ /* 0x022364000c1e1900 */
[----:B-1----:R-:W4:Y:S02]  /*6ae0*/  @!P3 LDC R38, c[0x0][0x8a0] ;  /* 0x00022800ff26bb82 */ /* 0x002f240000000800 */
.L_x_113:
[----:B---3-5:R-:W-:Y:S01]  /*6af0*/  FSETP.NEU.AND P3, PT, R41, RZ, PT ;  /* 0x000000ff2900720b */ /* 0x028fe20003f6d000 */
[----:B------:R-:W-:Y:S01]  /*6b00*/  BSSY B1, `(.L_x_114) ;  /* 0x0000041000017945 */ /* 0x000fe20003800000 */
[----:B------:R-:W-:Y:S01]  /*6b10*/  SEL R6, RZ, 0xffffffff, P2 ;  /* 0xffffffffff067807 */ /* 0x000fe20001000000 */
[----:B------:R-:W-:Y:S01]  /*6b20*/  IMAD.MOV.U32 R101, RZ, RZ, 0x1 ;  /* 0x00000001ff657424 */ /* 0x000fe200078e00ff */
[----:B------:R-:W-:Y:S02]  /*6b30*/  LOP3.LUT P2, RZ, R89, 0xff, RZ, 0xc0, !PT ;  /* 0x000000ff59ff7812 */ /* 0x000fe4000784c0ff */
[----:B------:R-:W-:Y:S02]  /*6b40*/  CS2R R78, SRZ ;  /* 0x00000000004e7805 */ /* 0x000fe4000001ff00 */
[----:B------:R-:W-:Y:S02]  /*6b50*/  @!P1 SEL R3, RZ, 0xffffffff, P3 ;  /* 0xffffffffff039807 */ /* 0x000fe40001800000 */
[----:B------:R-:W-:Y:S02]  /*6b60*/  CS2R R76, SRZ ;  /* 0x00000000004c7805 */ /* 0x000fe4000001ff00 */
[----:B------:R-:W-:Y:S02]  /*6b70*/  LEA R2, R95, UR44, 0x3 ;  /* 0x0000002c5f027c11 */ /* 0x000fe4000f8e18ff */
[----:B------:R-:W-:Y:S02]  /*6b80*/  CS2R R74, SRZ ;  /* 0x00000000004a7805 */ /* 0x000fe4000001ff00 */
[----:B------:R-:W-:Y:S02]  /*6b90*/  @P0 SEL R3, R6, R3, !P2 ;  /* 0x0000000306030207 */ /* 0x000fe40005000000 */
[----:B------:R-:W-:Y:S02]  /*6ba0*/  CS2R R72, SRZ ;  /* 0x0000000000487805 */ /* 0x000fe4000001ff00 */
[----:B------:R-:W-:Y:S02]  /*6bb0*/  LEA R71, R36, UR44, 0x3 ;  /* 0x0000002c24477c11 */ /* 0x000fe4000f8e18ff */
[----:B------:R-:W-:Y:S02]  /*6bc0*/  @!P1 LOP3.LUT R3, R3, 0x1, RZ, 0xc0, !PT ;  /* 0x0000000103039812 */ /* 0x000fe400078ec0ff */
[----:B------:R-:W-:Y:S02]  /*6bd0*/  SHF.L.U32 R4, R96, 0x1f, RZ ;  /* 0x0000001f60047819 */ /* 0x000fe400000006ff */
[----:B------:R-:W-:Y:S02]  /*6be0*/  ISETP.NE.U32.OR P6, PT, R3, 0x1, P1 ;  /* 0x000000010300780c */ /* 0x000fe40000fc5470 */
[----:B------:R-:W-:Y:S02]  /*6bf0*/  LEA.HI R39, R36, R36, RZ, 0x1 ;  /* 0x0000002424277211 */ /* 0x000fe400078f08ff */
[----:B------:R-:W-:Y:S02]  /*6c00*/  SEL R3, RZ, 0xffffffff, P3 ;  /* 0xffffffffff037807 */ /* 0x000fe40001800000 */
[----:B------:R-:W-:Y:S01]  /*6c10*/  P2R R103, PR, RZ, 0x40 ;  /* 0x00000040ff677803 */ /* 0x000fe20000000000 */
[C---:B--2---:R-:W-:Y:S01]  /*6c20*/  IMAD.SHL.U32 R0, R39.reuse, 0x80, RZ ;  /* 0x0000008027007824 */ /* 0x044fe200078e00ff */
[----:B------:R-:W-:Y:S02]  /*6c30*/  @P4 SEL R3, R6, R3, !P2 ;  /* 0x0000000306034207 */ /* 0x000fe40005000000 */
[----:B------:R-:W-:Y:S02]  /*6c40*/  LOP3.LUT R39, R39, 0xffe, RZ, 0xc0, !PT ;  /* 0x00000ffe27277812 */ /* 0x000fe400078ec0ff */
[----:B------:R-:W-:Y:S02]  /*6c50*/  LOP3.LUT R0, R0, 0xffffff00, RZ, 0xc0, !PT ;  /* 0xffffff0000007812 */ /* 0x000fe400078ec0ff */
[----:B------:R-:W-:Y:S01]  /*6c60*/  @P6 SHF.L.U32 R5, R93, 0x1f, RZ ;  /* 0x0000001f5d056819 */ /* 0x000fe200000006ff */
[----:B------:R-:W-:Y:S01]  /*6c70*/  IMAD.IADD R39, R36, 0x1, -R39 ;  /* 0x0000000124277824 */ /* 0x000fe200078e0a27 */
[----:B------:R-:W-:Y:S01]  /*6c80*/  LOP3.LUT R3, R3, 0x1, RZ, 0xc0, !PT ;  /* 0x0000000103037812 */ /* 0x000fe200078ec0ff */
[----:B------:R-:W-:Y:S01]  /*6c90*/  IMAD.IADD R0, R37, 0x1, R0 ;  /* 0x0000000125007824 */ /* 0x000fe200078e0200 */
[----:B------:R-:W1:Y:S02]  /*6ca0*/  @P6 SYNCS.PHASECHK.TRANS64.TRYWAIT P1, [R2+URZ+0x140], R5 ;  /* 0x00014005020065a7 */ /* 0x000e6400080211ff */
[----:B------:R-:W-:Y:S01]  /*6cb0*/  ISETP.NE.U32.AND P5, PT, R3, 0x1, PT ;  /* 0x000000010300780c */ /* 0x000fe20003fa5070 */
[----:B------:R-:W-:Y:S03]  /*6cc0*/  IMAD R39, R39, 0x100000, R0 ;  /* 0x0010000027277824 */ /* 0x000fe600078e0200 */
[----:B------:R-:W-:Y:S01]  /*6cd0*/  P2R R102, PR, RZ, 0x20 ;  /* 0x00000020ff667803 */ /* 0x000fe20000000000 */
[----:B------:R2:W3:Y:S01]  /*6ce0*/  SYNCS.PHASECHK.TRANS64.TRYWAIT P0, [R71+URZ+0x1b0], R4 ;  /* 0x0001b004470075a7 */ /* 0x0004e200080011ff */
[----:B-1----:R-:W-:Y:S01]  /*6cf0*/  @P6 SEL R101, RZ, 0x1, !P1 ;  /* 0x00000001ff656807 */ /* 0x002fe20004800000 */
[----:B--2---:R-:W-:Y:S06]  /*6d00*/  @!P6 BRA `(.L_x_115) ;  /* 0x000000000080e947 */ /* 0x004fec0003800000 */
[----:B------:R-:W-:Y:S01]  /*6d10*/  @P5 IMAD R6, R95, 0x1000, R88 ;  /* 0x000010005f065824 */ /* 0x000fe200078e0258 */
[----:B------:R-:W1:Y:S01]  /*6d20*/  S2R R0, SR_CgaCtaId ;  /* 0x0000000000007919 */ /* 0x000e620000008800 */
[----:B------:R-:W-:Y:S01]  /*6d30*/  ISETP.NE.AND P1, PT, R101, RZ, PT ;  /* 0x000000ff6500720c */ /* 0x000fe20003f25270 */
[----:B------:R-:W-:Y:S01]  /*6d40*/  BSSY B0, `(.L_x_116) ;  /* 0x000000b000007945 */ /* 0x000fe20003800000 */
[----:B------:R-:W-:Y:S01]  /*6d50*/  @P5 VIADD R5, R6, UR44 ;  /* 0x0000002c06055c36 */ /* 0x000fe20008000000 */
[----:B------:R-:W-:Y:S02]  /*6d60*/  CS2R R74, SRZ ;  /* 0x00000000004a7805 */ /* 0x000fe4000001ff00 */
[----:B------:R-:W-:Y:S02]  /*6d70*/  CS2R R72, SRZ ;  /* 0x0000000000487805 */ /* 0x000fe4000001ff00 */
[----:B------:R-:W-:Y:S01]  /*6d80*/  CS2R R78, SRZ ;  /* 0x00000000004e7805 */ /* 0x000fe2000001ff00 */
[----:B------:R-:W-:Y:S01]  /*6d90*/  @P5 IMAD R5, R97, -0x10, R5 ;  /* 0xfffffff061055824 */ /* 0x000fe200078e0205 */
[----:B------:R-:W-:Y:S04]  /*6da0*/  CS2R R76, SRZ ;  /* 0x00000000004c7805 */ /* 0x000fe8000001ff00 */
[----:B------:R-:W-:Y:S05]  /*6db0*/  @P1 BRA `(.L_x_117) ;  /* 0x00000000000c1947 */ /* 0x000fea0003800000 */
[----:B------:R-:W-:Y:S04]  /*6dc0*/  SHF.L.U32 R3, R93, 0x1f, RZ ;  /* 0x0000001f5d037819 */ /* 0x000fe800000006ff */
[----:B------:R-:W2:Y:S02]  /*6dd0*/  SYNCS.PHASECHK.TRANS64.TRYWAIT P1, [R2+URZ+0x140], R3 ;  /* 0x00014003020075a7 */ /* 0x000ea400080211ff */
[----:B--2---:R-:W-:Y:S05]  /*6de0*/  @!P1 BRA `(.L_x_118) ;  /* 0x0000004400849947 */ /* 0x004fea0003800000 */
.L_x_117:
[----:B------:R-:W-:Y:S05]  /*6df0*/  BSYNC B0 ;  /* 0x0000000000007941 */ /* 0x000fea0003800000 */
.L_x_116:
[----:B------:R-:W-:Y:S01]  /*6e00*/  ISETP.NE.AND P1, PT, R102, RZ, PT ;  /* 0x000000ff6600720c */ /* 0x000fe20003f25270 */
[----:B--2---:R-:W-:Y:S02]  /*6e10*/  VIADD R3, R2, 0x160 ;  /* 0x0000016002037836 */ /* 0x004fe40000000000 */
[----:B------:R-:W-:Y:S03]  /*6e20*/  VIADD R95, R95, 0x1 ;  /* 0x000000015f5f7836 */ /* 0x000fe60000000000 */
[----:B-1----:R-:W-:Y:S07]  /*6e30*/  PRMT R0, R0, 0x654, R3 ;  /* 0x0000065400007816 */ /* 0x002fee0000000003 */
[----:B------:R1:W2:Y:S04]  /*6e40*/  @P1 LDS.128 R72, [R6+UR44+0x400] ;  /* 0x0004002c06481984 */ /* 0x0002a80008000c00 */
[----:B------:R1:W1:Y:S01]  /*6e50*/  @P1 LDS.128 R76, [R5+0x410] ;  /* 0x00041000054c1984 */ /* 0x0002620000000c00 */
[C---:B------:R-:W-:Y:S01]  /*6e60*/  ISETP.NE.AND P1, PT, R95.reuse, 0x4, PT ;  /* 0x000000045f00780c */ /* 0x040fe20003f25270 */
[----:B------:R-:W-:Y:S01]  /*6e70*/  @!PT LDS RZ, [RZ] ;  /* 0x00000000fffff984 */ /* 0x000fe20000000800 */
[----:B------:R-:W-:Y:S01]  /*6e80*/  @!PT LDS RZ, [RZ] ;  /* 0x00000000fffff984 */ /* 0x000fe20000000800 */
[----:B------:R-:W-:Y:S01]  /*6e90*/  @!PT LDS RZ, [RZ] ;  /* 0x00000000fffff984 */ /* 0x000fe20000000800 */
[----:B------:R-:W-:Y:S01]  /*6ea0*/  @!PT LDS RZ, [RZ] ;  /* 0x00000000fffff984 */ /* 0x000fe20000000800 */
[----:B------:R5:W-:Y:S06]  /*6eb0*/  MEMBAR.ALL.CTA ;  /* 0x0000000000007992 */ /* 0x000bec0000008000 */
[----:B-----5:R-:W5:Y:S01]  /*6ec0*/  FENCE.VIEW.ASYNC.S ;  /* 0x00000000000073c6 */ /* 0x020f620000000000 */
[----:B------:R-:W-:Y:S01]  /*6ed0*/  SEL R95, R95, RZ, P1 ;  /* 0x000000ff5f5f7207 */ /* 0x000fe20000800000 */
[----:B-----5:R5:W-:Y:S02]  /*6ee0*/  SYNCS.ARRIVE.TRANS64.RED.A1T0 RZ, [R0+URZ], RZ ;  /* 0x000000ff00ff79a7 */ /* 0x020be400081004ff */
[----:B-----5:R-:W-:Y:S04]  /*6ef0*/  SEL R0, RZ, 0x1, P1 ;  /* 0x00000001ff007807 */ /* 0x020fe80000800000 */
[----:B--2---:R-:W-:Y:S02]  /*6f00*/  LOP3.LUT R93, R93, R0, RZ, 0x3c, !PT ;  /* 0x000000005d5d7212 */ /* 0x004fe400078e3cff */
.L_x_115:
[----:B------:R-:W-:Y:S05]  /*6f10*/  BSYNC B1 ;  /* 0x0000000000017941 */ /* 0x000fea0003800000 */
.L_x_114:
[----:B------:R-:W-:Y:S04]  /*6f20*/  SHF.R.U32.HI R3, RZ, 0x15, R39 ;  /* 0x00000015ff037819 */ /* 0x000fe80000011627 */
[----:B------:R-:W-:Y:S01]  /*6f30*/  LOP3.LUT P1, RZ, R3, 0x3, R90, 0x48, !PT ;  /* 0x0000000303ff7812 */ /* 0x000fe2000782485a */
[----:B------:R-:W-:Y:S01]  /*6f40*/  @!UPT UIADD3 URZ, UPT, UPT, URZ, URZ, URZ ;  /* 0x000000fffffff290 */ /* 0x000fe2000fffe0ff */
[----:B---3--:R-:W-:Y:S11]  /*6f50*/  @P0 BRA `(.L_x_119) ;  /* 0x0000000000080947 */ /* 0x008ff60003800000 */
[----:B------:R-:W2:Y:S02]  /*6f60*/  SYNCS.PHASECHK.TRANS64.TRYWAIT P0, [R71+URZ+0x1b0], R4 ;  /* 0x0001b004470075a7 */ /* 0x000ea400080011ff */
[----:B--2---:R-:W-:Y:S05]  /*6f70*/  @!P0 BRA `(.L_x_120) ;  /* 0x0000004400348947 */ /* 0x004fea0003800000 */
.L_x_119:
        /* <DEDUP_REMOVED lines=8> */
[----:B------:R-:W5:Y:S01]  /*7000*/  LDCU.64 UR4, c[0x4][0x18] ;  /* 0x01000300ff0477ac */ /* 0x000f620008000a00 */
[----:B-1----:R-:W-:Y:S01]  /*7010*/  MOV R5, UR9 ;  /* 0x0000000900057c02 */ /* 0x002fe20008000f00 */
[----:B--2---:R-:W-:Y:S01]  /*7020*/  IMAD.U32 R4, RZ, RZ, UR8 ;  /* 0x00000008ff047e24 */ /* 0x004fe2000f8e00ff */
[----:B---3--:R-:W-:Y:S01]  /*7030*/  MOV R7, UR7 ;  /* 0x0000000700077c02 */ /* 0x008fe20008000f00 */
[----:B------:R-:W-:Y:S01]  /*7040*/  IMAD.U32 R6, RZ, RZ, UR6 ;  /* 0x00000006ff067e24 */ /* 0x000fe2000f8e00ff */
[----:B-----5:R-:W-:Y:S01]  /*7050*/  MOV R11, UR5 ;  /* 0x00000005000b7c02 */ /* 0x020fe20008000f00 */
[----:B------:R-:W-:Y:S02]  /*7060*/  IMAD.U32 R10, RZ, RZ, UR4 ;  /* 0x00000004ff0a7e24 */ /* 0x000fe4000f8e00ff */
[----:B------:R-:W-:Y:S07]  /*7070*/  LEPC R20, `(.L_x_121) ;  /* 0x000000001014794e */ /* 0x000fee0000000000 */
[----:B----4-:R-:W-:Y:S05]  /*7080*/  CALL.ABS.NOINC R2 ;  /* 0x0000000002007343 */ /* 0x010fea0003c00000 */
.L_x_121:
[-C--:B------:R-:W-:Y:S01]  /*7090*/  F2FP.F16.E5M2.UNPACK_B R42, R72.reuse ;  /* 0x00000048ff2a723e */ /* 0x080fe200020004ff */
[----:B------:R-:W-:Y:S05]  /*70a0*/  WARPSYNC.ALL ;  /* 0x0000000000007948 */ /* 0x000fea0003800000 */
[----:B------:R-:W-:Y:S01]  /*70b0*/  R2UR UR4, R39 ;  /* 0x00000000270472ca */ /* 0x000fe200000e0000 */
[--C-:B------:R-:W-:Y:S01]  /*70c0*/  HADD2.F32 R40, -RZ, R42.reuse.H0_H0 ;  /* 0x2000002aff287230 */ /* 0x100fe20000004100 */
[----:B------:R-:W-:Y:S01]  /*70d0*/  F2FP.F16.E5M2.UNPACK_B R43, R72.H1 ;  /* 0x00000048ff2b723e */ /* 0x000fe200030004ff */
[----:B------:R-:W-:Y:S01]  /*70e0*/  HADD2.F32 R42, -RZ, R42.H1_H1 ;  /* 0x3000002aff2a7230 */ /* 0x000fe20000004100 */
[-C--:B------:R-:W-:Y:S01]  /*70f0*/  F2FP.F16.E5M2.UNPACK_B R45, R73.reuse ;  /* 0x00000049ff2d723e */ /* 0x080fe200020004ff */
[----:B------:R-:W-:Y:S01]  /*7100*/  BSSY.RECONVERGENT B0, `(.L_x_122) ;  /* 0x0000099000007945 */ /* 0x000fe20003800200 */
[----:B------:R-:W-:Y:S01]  /*7110*/  F2FP.F16.E5M2.UNPACK_B R47, R73.H1 ;  /* 0x00000049ff2f723e */ /* 0x000fe200030004ff */
[--C-:B------:R-:W-:Y:S01]  /*7120*/  HADD2.F32 R44, -RZ, R43.reuse.H0_H0 ;  /* 0x2000002bff2c7230 */ /* 0x100fe20000004100 */
[-C--:B------:R-:W-:Y:S01]  /*7130*/  F2FP.F16.E5M2.UNPACK_B R49, R74.reuse ;  /* 0x0000004aff31723e */ /* 0x080fe200020004ff */
[----:B------:R-:W-:Y:S01]  /*7140*/  HADD2.F32 R46, -RZ, R43.H1_H1 ;  /* 0x3000002bff2e7230 */ /* 0x000fe20000004100 */
[----:B------:R-:W-:Y:S01]  /*7150*/  F2FP.F16.E5M2.UNPACK_B R51, R74.H1 ;  /* 0x0000004aff33723e */ /* 0x000fe200030004ff */
[--C-:B------:R-:W-:Y:S01]  /*7160*/  HADD2.F32 R43, -RZ, R45.reuse.H0_H0 ;  /* 0x2000002dff2b7230 */ /* 0x100fe20000004100 */
[-C--:B------:R-:W-:Y:S01]  /*7170*/  F2FP.F16.E5M2.UNPACK_B R53, R75.reuse ;  /* 0x0000004bff35723e */ /* 0x080fe200020004ff */
[----:B-12---:R-:W-:Y:S01]  /*7180*/  LDTM.16dp32bit_t0_t15.x32 R4, tmem[UR4] ;  /* 0x00000004000479ee */ /* 0x006fe20008a80000 */
[----:B------:R-:W4:Y:S01]  /*7190*/  LDTM.16dp32bit_t16_t31.x32 R4, tmem[UR4+0x20] ;  /* 0x00002004000479ee */ /* 0x000f220008aa0000 */
[----:B------:R-:W-:Y:S01]  /*71a0*/  SHF.L.U32 R104, R92, 0x4, RZ ;  /* 0x000000045c687819 */ /* 0x000fe200000006ff */
[----:B------:R-:W-:Y:S01]  /*71b0*/  HADD2.F32 R48, -RZ, R45.H1_H1 ;  /* 0x3000002dff307230 */ /* 0x000fe20000004100 */
[----:B------:R-:W-:Y:S01]  /*71c0*/  F2FP.F16.E5M2.UNPACK_B R55, R75.H1 ;  /* 0x0000004bff37723e */ /* 0x000fe200030004ff */
[----:B------:R-:W-:Y:S01]  /*71d0*/  HADD2.F32 R52, -RZ, R49.H1_H1 ;  /* 0x30000031ff347230 */ /* 0x000fe20000004100 */
[-C--:B------:R-:W-:Y:S01]  /*71e0*/  F2FP.F16.E5M2.UNPACK_B R57, R76.reuse ;  /* 0x0000004cff39723e */ /* 0x080fe200020004ff */
[----:B------:R-:W-:Y:S01]  /*71f0*/  HADD2.F32 R56, -RZ, R53.H1_H1 ;  /* 0x30000035ff387230 */ /* 0x000fe20000004100 */
[----:B------:R-:W-:Y:S01]  /*7200*/  F2FP.F16.E5M2.UNPACK_B R59, R76.H1 ;  /* 0x0000004cff3b723e */ /* 0x000fe200030004ff */
[----:B------:R-:W-:Y:S01]  /*7210*/  HADD2.F32 R45, -RZ, R47.H0_H0 ;  /* 0x2000002fff2d7230 */ /* 0x000fe20000004100 */
[-C--:B------:R-:W-:Y:S01]  /*7220*/  F2FP.F16.E5M2.UNPACK_B R61, R77.reuse ;  /* 0x0000004dff3d723e */ /* 0x080fe200020004ff */
[----:B------:R-:W-:Y:S01]  /*7230*/  HADD2.F32 R60, -RZ, R57.H1_H1 ;  /* 0x30000039ff3c7230 */ /* 0x000fe20000004100 */
[----:B------:R-:W-:Y:S01]  /*7240*/  F2FP.F16.E5M2.UNPACK_B R63, R77.H1 ;  /* 0x0000004dff3f723e */ /* 0x000fe200030004ff */
[----:B------:R-:W-:Y:S01]  /*7250*/  HADD2.F32 R50, -RZ, R47.H1_H1 ;  /* 0x3000002fff327230 */ /* 0x000fe20000004100 */
[-C--:B------:R-:W-:Y:S01]  /*7260*/  F2FP.F16.E5M2.UNPACK_B R65, R78.reuse ;  /* 0x0000004eff41723e */ /* 0x080fe200020004ff */
[----:B------:R-:W-:Y:S01]  /*7270*/  HADD2.F32 R47, -RZ, R49.H0_H0 ;  /* 0x20000031ff2f7230 */ /* 0x000fe20000004100 */
[----:B------:R-:W-:Y:S01]  /*7280*/  F2FP.F16.E5M2.UNPACK_B R67, R78.H1 ;  /* 0x0000004eff43723e */ /* 0x000fe200030004ff */
[----:B------:R-:W-:Y:S01]  /*7290*/  HADD2.F32 R64, -RZ, R61.H1_H1 ;  /* 0x3000003dff407230 */ /* 0x000fe20000004100 */
[----:B------:R-:W-:Y:S01]  /*72a0*/  ISETP.NE.AND P0, PT, R99, RZ, PT ;  /* 0x000000ff6300720c */ /* 0x000fe20003f05270 */
[----:B------:R-:W-:Y:S01]  /*72b0*/  HADD2.F32 R68, -RZ, R65.H1_H1 ;  /* 0x30000041ff447230 */ /* 0x000fe20000004100 */
[----:B------:R-:W-:Y:S01]  /*72c0*/  ISETP.NE.AND P6, PT, R103, RZ, PT ;  /* 0x000000ff6700720c */ /* 0x000fe20003fc5270 */
[--C-:B------:R-:W-:Y:S02]  /*72d0*/  HADD2.F32 R49, -RZ, R51.reuse.H0_H0 ;  /* 0x20000033ff317230 */ /* 0x100fe40000004100 */
[----:B------:R-:W-:Y:S02]  /*72e0*/  HADD2.F32 R54, -RZ, R51.H1_H1 ;  /* 0x30000033ff367230 */ /* 0x000fe40000004100 */
[C---:B----4-:R-:W-:Y:S01]  /*72f0*/  FMUL R0, R38.reuse, R4 ;  /* 0x0000000426007220 */ /* 0x050fe20000400000 */
[C---:B------:R-:W-:Y:S01]  /*7300*/  FMUL R2, R38.reuse, R5 ;  /* 0x0000000526027220 */ /* 0x040fe20000400000 */
[C---:B------:R-:W-:Y:S01]  /*7310*/  FMUL R4, R38.reuse, R8 ;  /* 0x0000000826047220 */ /* 0x040fe20000400000 */
[C---:B------:R-:W-:Y:S01]  /*7320*/  FMUL R5, R38.reuse, R9 ;  /* 0x0000000926057220 */ /* 0x040fe20000400000 */
[C---:B------:R-:W-:Y:S01]  /*7330*/  FFMA R0, R41.reuse, R40, R0 ;  /* 0x0000002829007223 */ /* 0x040fe20000000000 */
[C---:B------:R-:W-:Y:S01]  /*7340*/  FFMA R2, R41.reuse, R42, R2 ;  /* 0x0000002a29027223 */ /* 0x040fe20000000002 */
[C---:B------:R-:W-:Y:S01]  /*7350*/  FMUL R8, R38.reuse, R12 ;  /* 0x0000000c26087220 */ /* 0x040fe20000400000 */
[C---:B------:R-:W-:Y:S01]  /*7360*/  FMUL R9, R38.reuse, R13 ;  /* 0x0000000d26097220 */ /* 0x040fe20000400000 */
[----:B------:R-:W-:Y:S02]  /*7370*/  HADD2.F32 R51, -RZ, R53.H0_H0 ;  /* 0x20000035ff337230 */ /* 0x000fe40000004100 */
[C---:B------:R-:W-:Y:S01]  /*7380*/  FMUL R12, R38.reuse, R16 ;  /* 0x00000010260c7220 */ /* 0x040fe20000400000 */
        /* <DEDUP_REMOVED lines=12> */
[-C--:B------:R-:W-:Y:S01]  /*7450*/  F2FP.F16.E5M2.UNPACK_B R40, R79.reuse ;  /* 0x0000004fff28723e */ /* 0x080fe200020004ff */
[C---:B------:R-:W-:Y:S01]  /*7460*/  FFMA R3, R41.reuse, R44, R3 ;  /* 0x0000002c29037223 */ /* 0x040fe20000000003 */
[C---:B------:R-:W-:Y:S01]  /*7470*/  FFMA R7, R41.reuse, R46, R7 ;  /* 0x0000002e29077223 */ /* 0x040fe20000000007 */
[----:B------:R-:W-:Y:S01]  /*7480*/  F2FP.F16.E5M2.UNPACK_B R42, R79.H1 ;  /* 0x0000004fff2a723e */ /* 0x000fe200030004ff */
[C---:B------:R-:W-:Y:S01]  /*7490*/  FFMA R4, R41.reuse, R43, R4 ;  /* 0x0000002b29047223 */ /* 0x040fe20000000004 */
[----:B------:R-:W-:Y:S01]  /*74a0*/  FFMA R5, R41, R48, R5 ;  /* 0x0000003029057223 */ /* 0x000fe20000000005 */
[C---:B------:R-:W-:Y:S01]  /*74b0*/  FMUL R11, R38.reuse, R11 ;  /* 0x0000000b260b7220 */ /* 0x040fe20000400000 */
[----:B------:R-:W-:Y:S01]  /*74c0*/  F2FP.SATFINITE.E5M2.F32.PACK_AB_MERGE_C R105, R7, R3, RZ ;  /* 0x000000030769723e */ /* 0x000fe200048060ff */
[C---:B------:R-:W-:Y:S01]  /*74d0*/  FFMA R6, R41.reuse, R45, R6 ;  /* 0x0000002d29067223 */ /* 0x040fe20000000006 */
[----:B------:R-:W-:Y:S01]  /*74e0*/  FMUL R10, R38, R14 ;  /* 0x0000000e260a7220 */ /* 0x000fe20000400000 */
[C---:B------:R-:W-:Y:S01]  /*74f0*/  FFMA R11, R41.reuse, R50, R11 ;  /* 0x00000032290b7223 */ /* 0x040fe2000000000b */
[----:B------:R-:W-:Y:S01]  /*7500*/  F2FP.SATFINITE.E5M2.F32.PACK_AB_MERGE_C R108, R2, R0, R105 ;  /* 0x00000000026c723e */ /* 0x000fe20004806069 */
[----:B------:R-:W-:Y:S01]  /*7510*/  FMUL R15, R38, R15 ;  /* 0x0000000f260f7220 */ /* 0x000fe20000400000 */
[----:B------:R-:W-:Y:S01]  /*7520*/  IADD3 R105, PT, PT, R88, UR44, RZ ;  /* 0x0000002c58697c10 */ /* 0x000fe2000fffe0ff */
[----:B------:R-:W-:Y:S01]  /*7530*/  FFMA R8, R41, R47, R8 ;  /* 0x0000002f29087223 */ /* 0x000fe20000000008 */
[----:B------:R-:W-:Y:S01]  /*7540*/  F2FP.SATFINITE.E5M2.F32.PACK_AB_MERGE_C R109, R11, R6, RZ ;  /* 0x000000060b6d723e */ /* 0x000fe200048060ff */
[----:B------:R-:W-:Y:S01]  /*7550*/  FFMA R9, R41, R52, R9 ;  /* 0x0000003429097223 */ /* 0x000fe20000000009 */
[--C-:B------:R-:W-:Y:S01]  /*7560*/  HADD2.F32 R53, -RZ, R55.reuse.H0_H0 ;  /* 0x20000037ff357230 */ /* 0x100fe20000004100 */
[----:B------:R-:W-:Y:S01]  /*7570*/  IADD3 R100, PT, PT, R105, R104, RZ ;  /* 0x0000006869647210 */ /* 0x000fe20007ffe0ff */
[----:B------:R-:W-:Y:S01]  /*7580*/  FFMA R10, R41, R49, R10 ;  /* 0x00000031290a7223 */ /* 0x000fe2000000000a */
[----:B------:R-:W-:Y:S01]  /*7590*/  F2FP.SATFINITE.E5M2.F32.PACK_AB_MERGE_C R109, R5, R4, R109 ;  /* 0x00000004056d723e */ /* 0x000fe2000480606d */
[C---:B------:R-:W-:Y:S01]  /*75a0*/  FFMA R15, R41.reuse, R54, R15 ;  /* 0x00000036290f7223 */ /* 0x040fe2000000000f */
[C---:B------:R-:W-:Y:S01]  /*75b0*/  FFMA R12, R41.reuse, R51, R12 ;  /* 0x00000033290c7223 */ /* 0x040fe2000000000c */
[C---:B------:R-:W-:Y:S01]  /*75c0*/  FFMA R13, R41.reuse, R56, R13 ;  /* 0x00000038290d7223 */ /* 0x040fe2000000000d */
[----:B------:R-:W-:Y:S02]  /*75d0*/  HADD2.F32 R58, -RZ, R55.H1_H1 ;  /* 0x30000037ff3a7230 */ /* 0x000fe40000004100 */
[C---:B------:R-:W-:Y:S01]  /*75e0*/  FMUL R14, R38.reuse, R18 ;  /* 0x00000012260e7220 */ /* 0x040fe20000400000 */
[----:B------:R-:W-:Y:S02]  /*75f0*/  HADD2.F32 R55, -RZ, R57.H0_H0 ;  /* 0x20000039ff377230 */ /* 0x000fe40000004100 */
[C---:B------:R-:W-:Y:S01]  /*7600*/  FMUL R19, R38.reuse, R19 ;  /* 0x0000001326137220 */ /* 0x040fe20000400000 */
[--C-:B------:R-:W-:Y:S02]  /*7610*/  HADD2.F32 R57, -RZ, R59.reuse.H0_H0 ;  /* 0x2000003bff397230 */ /* 0x100fe40000004100 */
[C---:B------:R-:W-:Y:S01]  /*7620*/  FFMA R14, R41.reuse, R53, R14 ;  /* 0x00000035290e7223 */ /* 0x040fe2000000000e */
[----:B------:R-:W-:Y:S02]  /*7630*/  HADD2.F32 R62, -RZ, R59.H1_H1 ;  /* 0x3000003bff3e7230 */ /* 0x000fe40000004100 */
[C---:B------:R-:W-:Y:S01]  /*7640*/  FMUL R18, R38.reuse, R22 ;  /* 0x0000001626127220 */ /* 0x040fe20000400000 */
[----:B------:R-:W-:Y:S02]  /*7650*/  HADD2.F32 R59, -RZ, R61.H0_H0 ;  /* 0x2000003dff3b7230 */ /* 0x000fe40000004100 */
[C---:B------:R-:W-:Y:S01]  /*7660*/  FFMA R19, R41.reuse, R58, R19 ;  /* 0x0000003a29137223 */ /* 0x040fe20000000013 */
[C---:B------:R-:W-:Y:S01]  /*7670*/  FMUL R23, R38.reuse, R23 ;  /* 0x0000001726177220 */ /* 0x040fe20000400000 */
[C---:B------:R-:W-:Y:S01]  /*7680*/  FFMA R16, R41.reuse, R55, R16 ;  /* 0x0000003729107223 */ /* 0x040fe20000000010 */
[C---:B------:R-:W-:Y:S01]  /*7690*/  FFMA R17, R41.reuse, R60, R17 ;  /* 0x0000003c29117223 */ /* 0x040fe20000000011 */
        /* <DEDUP_REMOVED lines=13> */
[--C-:B------:R-:W-:Y:S02]  /*7770*/  HADD2.F32 R67, -RZ, R40.reuse.H0_H0 ;  /* 0x20000028ff437230 */ /* 0x100fe40000004100 */
[C---:B------:R-:W-:Y:S01]  /*7780*/  FFMA R27, R41.reuse, R66, R27 ;  /* 0x00000042291b7223 */ /* 0x040fe2000000001b */
[C---:B------:R-:W-:Y:S01]  /*7790*/  FMUL R31, R38.reuse, R31 ;  /* 0x0000001f261f7220 */ /* 0x040fe20000400000 */
[C---:B------:R-:W-:Y:S01]  /*77a0*/  FFMA R24, R41.reuse, R63, R24 ;  /* 0x0000003f29187223 */ /* 0x040fe20000000018 */
[----:B------:R-:W-:Y:S02]  /*77b0*/  HADD2.F32 R40, -RZ, R40.H1_H1 ;  /* 0x30000028ff287230 */ /* 0x000fe40000004100 */
[C---:B------:R-:W-:Y:S01]  /*77c0*/  FFMA R25, R41.reuse, R68, R25 ;  /* 0x0000004429197223 */ /* 0x040fe20000000019 */
[--C-:B------:R-:W-:Y:S02]  /*77d0*/  HADD2.F32 R69, -RZ, R42.reuse.H0_H0 ;  /* 0x2000002aff457230 */ /* 0x100fe40000004100 */
[C---:B------:R-:W-:Y:S01]  /*77e0*/  FFMA R26, R41.reuse, R65, R26 ;  /* 0x00000041291a7223 */ /* 0x040fe2000000001a */
[----:B------:R-:W-:Y:S02]  /*77f0*/  HADD2.F32 R42, -RZ, R42.H1_H1 ;  /* 0x3000002aff2a7230 */ /* 0x000fe40000004100 */
[C---:B------:R-:W-:Y:S01]  /*7800*/  FMUL R30, R38.reuse, R34 ;  /* 0x00000022261e7220 */ /* 0x040fe20000400000 */
[----:B------:R-:W-:Y:S01]  /*7810*/  FFMA R31, R41, R70, R31 ;  /* 0x00000046291f7223 */ /* 0x000fe2000000001f */
[----:B------:R-:W-:Y:S01]  /*7820*/  FMUL R35, R38, R35 ;  /* 0x0000002326237220 */ /* 0x000fe20000400000 */
[----:B------:R-:W-:Y:S01]  /*7830*/  F2FP.SATFINITE.E5M2.F32.PACK_AB_MERGE_C R110, R15, R10, RZ ;  /* 0x0000000a0f6e723e */ /* 0x000fe200048060ff */
[----:B------:R-:W-:Y:S01]  /*7840*/  FFMA R28, R41, R67, R28 ;  /* 0x00000043291c7223 */ /* 0x000fe2000000001c */
[----:B------:R-:W-:Y:S01]  /*7850*/  F2FP.SATFINITE.E5M2.F32.PACK_AB_MERGE_C R111, R19, R14, RZ ;  /* 0x0000000e136f723e */ /* 0x000fe200048060ff */
[C---:B------:R-:W-:Y:S01]  /*7860*/  FFMA R29, R41.reuse, R40, R29 ;  /* 0x00000028291d7223 */ /* 0x040fe2000000001d */
[C---:B------:R-:W-:Y:S01]  /*7870*/  FFMA R30, R41.reuse, R69, R30 ;  /* 0x00000045291e7223 */ /* 0x040fe2000000001e */
[----:B------:R-:W-:Y:S01]  /*7880*/  FFMA R35, R41, R42, R35 ;  /* 0x0000002a29237223 */ /* 0x000fe20000000023 */
[----:B------:R-:W-:Y:S02]  /*7890*/  F2FP.SATFINITE.E5M2.F32.PACK_AB_MERGE_C R110, R9, R8, R110 ;  /* 0x00000008096e723e */ /* 0x000fe4000480606e */
[----:B------:R-:W-:Y:S02]  /*78a0*/  F2FP.SATFINITE.E5M2.F32.PACK_AB_MERGE_C R111, R13, R12, R111 ;  /* 0x0000000c0d6f723e */ /* 0x000fe4000480606f */
[----:B------:R-:W-:Y:S02]  /*78b0*/  F2FP.SATFINITE.E5M2.F32.PACK_AB_MERGE_C R112, R23, R18, RZ ;  /* 0x000000121770723e */ /* 0x000fe400048060ff */
[----:B------:R-:W-:Y:S01]  /*78c0*/  F2FP.SATFINITE.E5M2.F32.PACK_AB_MERGE_C R113, R27, R22, RZ ;  /* 0x000000161b71723e */ /* 0x000fe200048060ff */
[----:B------:R1:W-:Y:S01]  /*78d0*/  STS.128 [R88+UR44+0x4400], R108 ;  /* 0x0044006c58007988 */ /* 0x0003e20008000c2c */
[----:B------:R-:W-:Y:S02]  /*78e0*/  F2FP.SATFINITE.E5M2.F32.PACK_AB_MERGE_C R106, R31, R26, RZ ;  /* 0x0000001a1f6a723e */ /* 0x000fe400048060ff */
[----:B------:R-:W-:Y:S02]  /*78f0*/  F2FP.SATFINITE.E5M2.F32.PACK_AB_MERGE_C R107, R35, R30, RZ ;  /* 0x0000001e236b723e */ /* 0x000fe400048060ff */
[----:B------:R-:W-:Y:S02]  /*7900*/  F2FP.SATFINITE.E5M2.F32.PACK_AB_MERGE_C R112, R17, R16, R112 ;  /* 0x000000101170723e */ /* 0x000fe40004806070 */
[----:B------:R-:W-:Y:S02]  /*7910*/  F2FP.SATFINITE.E5M2.F32.PACK_AB_MERGE_C R113, R21, R20, R113 ;  /* 0x000000141571723e */ /* 0x000fe40004806071 */
[----:B------:R-:W-:Y:S02]  /*7920*/  F2FP.SATFINITE.E5M2.F32.PACK_AB_MERGE_C R114, R25, R24, R106 ;  /* 0x000000181972723e */ /* 0x000fe4000480606a */
[----:B------:R-:W-:Y:S02]  /*7930*/  F2FP.SATFINITE.E5M2.F32.PACK_AB_MERGE_C R115, R29, R28, R107 ;  /* 0x0000001c1d73723e */ /* 0x000fe4000480606b */
[----:B------:R-:W-:Y:S02]  /*7940*/  LEA R105, R95, UR44, 0x3 ;  /* 0x0000002c5f697c11 */ /* 0x000fe4000f8e18ff */
[----:B------:R-:W-:Y:S01]  /*7950*/  @P6 SHF.L.U32 R106, R93, 0x1f, RZ ;  /* 0x0000001f5d6a6819 */ /* 0x000fe200000006ff */
[----:B------:R1:W-:Y:S01]  /*7960*/  STS.128 [R100+0x4410], R112 ;  /* 0x0044107064007388 */ /* 0x0003e20000000c00 */
[----:B------:R-:W-:Y:S01]  /*7970*/  @!PT LDS RZ, [RZ] ;  /* 0x00000000fffff984 */ /* 0x000fe20000000800 */
[----:B------:R-:W-:Y:S01]  /*7980*/  @!PT LDS RZ, [RZ] ;  /* 0x00000000fffff984 */ /* 0x000fe20000000800 */
[----:B------:R-:W-:Y:S01]  /*7990*/  @!PT LDS RZ, [RZ] ;  /* 0x00000000fffff984 */ /* 0x000fe20000000800 */
[----:B------:R-:W-:Y:S01]  /*79a0*/  @!PT LDS RZ, [RZ] ;  /* 0x00000000fffff984 */ /* 0x000fe20000000800 */
[----:B------:R2:W-:Y:S07]  /*79b0*/  MEMBAR.ALL.CTA ;  /* 0x0000000000007992 */ /* 0x0005ee0000008000 */
[----:B--2---:R-:W2:Y:S02]  /*79c0*/  FENCE.VIEW.ASYNC.S ;  /* 0x00000000000073c6 */ /* 0x004ea40000000000 */
[----:B--2---:R-:W-:Y:S06]  /*79d0*/  BAR.SYNC.DEFER_BLOCKING 0x1, 0x80 ;  /* 0x0042000000007b1d */ /* 0x004fec0000010000 */
[----:B------:R-:W-:Y:S05]  /*79e0*/  @P0 BRA `(.L_x_123) ;  /* 0x0000000000280947 */ /* 0x000fea0003800000 */
[----:B------:R-:W-:Y:S01]  /*79f0*/  UIADD3 UR4, UPT, UPT, UR44, 0x4400, URZ ;  /* 0x000044002c047890 */ /* 0x000fe2000fffe0ff */
[----:B------:R-:W-:Y:S05]  /*7a00*/  UMOV UR51, UR36 ;  /* 0x0000002400337c82 */ /* 0x000fea0008000000 */
[----:B------:R-:W-:Y:S01]  /*7a10*/  MOV R98, UR4 ;  /* 0x0000000400627c02 */ /* 0x000fe20008000f00 */
[----:B------:R-:W-:Y:S03]  /*7a20*/  UIADD3 UR4, UP0, UPT, UR60, 0x680, URZ ;  /* 0x000006803c047890 */ /* 0x000fe6000ff1e0ff */
[----:B------:R-:W-:Y:S01]  /*7a30*/  R2UR UR48, R98 ;  /* 0x00000000623072ca */ /* 0x000fe200000e0000 */
[----:B------:R-:W-:Y:S11]  /*7a40*/  UIADD3.X UR5, UPT, UPT, URZ, UR61, URZ, UP0, !UPT ;  /* 0x0000003dff057290 */ /* 0x000ff600087fe4ff */
[----:B------:R-:W-:Y:S01]  /*7a50*/  @!UPT UIADD3 URZ, UPT, UPT, URZ, URZ, URZ ;  /* 0x000000fffffff290 */ /* 0x000fe2000fffe0ff */
[----:B------:R2:W-:Y:S01]  /*7a60*/  UTMASTG.3D [UR48], [UR4] ;  /* 0x00000030040073b5 */ /* 0x0005e20008010000 */
[----:B------:R0:W-:Y:S01]  /*7a70*/  UTMACMDFLUSH ;  /* 0x00000000000079b7 */ /* 0x0001e20000000000 */
[----:B--2---:R-:W-:Y:S04]  /*7a80*/  DEPBAR.LE SB0, 0x1 ;  /* 0x000080400000791a */ /* 0x004fe80000000000 */
.L_x_123:
[----:B------:R-:W-:Y:S05]  /*7a90*/  BSYNC.RECONVERGENT B0 ;  /* 0x0000000000007941 */ /* 0x000fea0003800200 */
.L_x_122:
[----:B------:R-:W-:Y:S06]  /*7aa0*/  BAR.SYNC.DEFER_BLOCKING 0x1, 0x80 ;  /* 0x0042000000007b1d */ /* 0x000fec0000010000 */
[----:B------:R-:W2:Y:S01]  /*7ab0*/  @P6 SYNCS.PHASECHK.TRANS64.TRYWAIT P0, [R105+URZ+0x140], R106 ;  /* 0x0001406a690065a7 */ /* 0x000ea200080011ff */
[----:B------:R-:W-:Y:S01]  /*7ac0*/  BSSY B1, `(.L_x_124) ;  /* 0x0000020000017945 */ /* 0x000fe20003800000 */
[----:B--2---:R-:W-:Y:S03]  /*7ad0*/  @P6 SEL R101, RZ, 0x1, !P0 ;  /* 0x00000001ff656807 */ /* 0x004fe60004000000 */
[----:B------:R-:W-:Y:S05]  /*7ae0*/  @!P6 BRA `(.L_x_125) ;  /* 0x000000000074e947 */ /* 0x000fea0003800000 */
[----:B------:R-:W-:Y:S01]  /*7af0*/  ISETP.NE.AND P1, PT, R102, RZ, PT ;  /* 0x000000ff6600720c */ /* 0x000fe20003f25270 */
[----:B------:R-:W2:Y:S01]  /*7b00*/  S2R R0, SR_CgaCtaId ;  /* 0x0000000000007919 */ /* 0x000ea20000008800 */
[----:B------:R-:W-:Y:S01]  /*7b10*/  ISETP.NE.AND P0, PT, R101, RZ, PT ;  /* 0x000000ff6500720c */ /* 0x000fe20003f05270 */
[----:B------:R-:W-:Y:S10]  /*7b20*/  BSSY B0, `(.L_x_126) ;  /* 0x0000008000007945 */ /* 0x000ff40003800000 */
[----:B------:R-:W-:Y:S05]  /*7b30*/  @P1 IMAD R2, R95, 0x1000, R88 ;  /* 0x000010005f021824 */ /* 0x000fea00078e0258 */
[----:B------:R-:W-:Y:S05]  /*7b40*/  @P1 IADD3 R3, PT, PT, R2, UR44, RZ ;  /* 0x0000002c02031c10 */ /* 0x000fea000fffe0ff */
[----:B------:R-:W-:Y:S01]  /*7b50*/  @P1 IMAD.IADD R3, R3, 0x1, R104 ;  /* 0x0000000103031824 */ /* 0x000fe200078e0268 */
[----:B------:R-:W-:Y:S06]  /*7b60*/  @P0 BRA `(.L_x_127) ;  /* 0x00000000000c0947 */ /* 0x000fec0003800000 */
[----:B------:R-:W-:Y:S04]  /*7b70*/  SHF.L.U32 R4, R93, 0x1f, RZ ;  /* 0x0000001f5d047819 */ /* 0x000fe800000006ff */
[----:B------:R-:W3:Y:S02]  /*7b80*/  SYNCS.PHASECHK.TRANS64.TRYWAIT P0, [R105+URZ+0x140], R4 ;  /* 0x00014004690075a7 */ /* 0x000ee400080011ff */
[----:B---3--:R-:W-:Y:S05]  /*7b90*/  @!P0 BRA `(.L_x_128) ;  /* 0x0000003800408947 */ /* 0x008fea0003800000 */
.L_x_127:
[----:B------:R-:W-:Y:S05]  /*7ba0*/  BSYNC B0 ;  /* 0x0000000000007941 */ /* 0x000fea0003800000 */
.L_x_126:
[----:B------:R-:W-:Y:S01]  /*7bb0*/  ISETP.NE.AND P0, PT, R102, RZ, PT ;  /* 0x000000ff6600720c */ /* 0x000fe20003f05270 */
[----:B---3--:R-:W-:Y:S02]  /*7bc0*/  VIADD R105, R105, 0x160 ;  /* 0x0000016069697836 */ /* 0x008fe40000000000 */
[----:B------:R-:W-:Y:S03]  /*7bd0*/  VIADD R95, R95, 0x1 ;  /* 0x000000015f5f7836 */ /* 0x000fe60000000000 */
[----:B--2---:R-:W-:Y:S07]  /*7be0*/  PRMT R0, R0, 0x654, R105 ;  /* 0x0000065400007816 */ /* 0x004fee0000000069 */
[----:B------:R2:W3:Y:S04]  /*7bf0*/  @P0 LDS.128 R72, [R2+UR44+0x400] ;  /* 0x0004002c02480984 */ /* 0x0004e80008000c00 */
[----:B------:R2:W4:Y:S01]  /*7c00*/  @P0 LDS.128 R76, [R3+0x410] ;  /* 0x00041000034c0984 */ /* 0x0005220000000c00 */
        /* <DEDUP_REMOVED lines=10> */
[----:B--23--:R-:W-:Y:S02]  /*7cb0*/  LOP3.LUT R93, R93, R0, RZ, 0x3c, !PT ;  /* 0x000000005d5d7212 */ /* 0x00cfe400078e3cff */
.L_x_125:
[----:B------:R-:W-:Y:S05]  /*7cc0*/  BSYNC B1 ;  /* 0x0000000000017941 */ /* 0x000fea0003800000 */
.L_x_124:
[----:B------:R-:W-:Y:S05]  /*7cd0*/  VIADD R3, R39, 0x40 ;  /* 0x0000004027037836 */ /* 0x000fea0000000000 */
[----:B------:R-:W-:Y:S04]  /*7ce0*/  SHF.R.U32.HI R3, RZ, 0x15, R3 ;  /* 0x00000015ff037819 */ /* 0x000fe80000011603 */
[----:B------:R-:W-:Y:S11]  /*7cf0*/  LOP3.LUT P0, RZ, R3, 0x3, R90, 0x48, !PT ;  /* 0x0000000303ff7812 */ /* 0x000ff6000780485a */
[----:B------:R-:W-:Y:S02]  /*7d00*/  @!UPT UIADD3 URZ, UPT, UPT, URZ, URZ, URZ ;  /* 0x000000fffffff290 */ /* 0x000fe4000fffe0ff */
[----:B------:R-:W-:Y:S05]  /*7d10*/  @!P0 BRA `(.L_x_129) ;  /* 0x0000000000408947 */ /* 0x000fea0003800000 */
[----:B------:R-:W2:Y:S01]  /*7d20*/  LDCU.64 UR8, c[0x4][0x78] ;  /* 0x01000f00ff0877ac */ /* 0x000ea20008000a00 */
[----:B------:R-:W-:Y:S01]  /*7d30*/  MOV R3, 0x0 ;  /* 0x0000000000037802 */ /* 0x000fe20000000f00 */
[----:B------:R-:W-:Y:S02]  /*7d40*/  HFMA2 R12, -RZ, RZ, 0, 5.9604644775390625e-08 ;  /* 0x00000001ff0c7431 */ /* 0x000fe400000001ff */
[----:B------:R-:W-:Y:S02]  /*7d50*/  IMAD.MOV.U32 R8, RZ, RZ, 0x192 ;  /* 0x00000192ff087424 */ /* 0x000fe400078e00ff */
[----:B------:R-:W-:Y:S01]  /*7d60*/  IMAD.MOV.U32 R13, RZ, RZ, RZ ;  /* 0x000000ffff0d7224 */ /* 0x000fe200078e00ff */
[----:B------:R-:W3:Y:S01]  /*7d70*/  LDCU.64 UR6, c[0x4][0x80] ;  /* 0x01001000ff0677ac */ /* 0x000ee20008000a00 */
[----:B------:R-:W1:Y:S01]  /*7d80*/  LDC.64 R2, c[0x4][R3] ;  /* 0x0100000003027b82 */ /* 0x000e620000000a00 */
[----:B------:R-:W5:Y:S01]  /*7d90*/  LDCU.64 UR4, c[0x4][0x18] ;  /* 0x01000300ff0477ac */ /* 0x000f620008000a00 */
[----:B--2---:R-:W-:Y:S01]  /*7da0*/  MOV R5, UR9 ;  /* 0x0000000900057c02 */ /* 0x004fe20008000f00 */
[----:B------:R-:W-:Y:S01]  /*7db0*/  IMAD.U32 R4, RZ, RZ, UR8 ;  /* 0x00000008ff047e24 */ /* 0x000fe2000f8e00ff */
[----:B---3--:R-:W-:Y:S01]  /*7dc0*/  MOV R7, UR7 ;  /* 0x0000000700077c02 */ /* 0x008fe20008000f00 */
[----:B------:R-:W-:Y:S01]  /*7dd0*/  IMAD.U32 R6, RZ, RZ, UR6 ;  /* 0x00000006ff067e24 */ /* 0x000fe2000f8e00ff */
[----:B-----5:R-:W-:Y:S01]  /*7de0*/  MOV R11, UR5 ;  /* 0x00000005000b7c02 */ /* 0x020fe20008000f00 */
[----:B------:R-:W-:Y:S02]  /*7df0*/  IMAD.U32 R10, RZ, RZ, UR4 ;  /* 0x00000004ff0a7e24 */ /* 0x000fe4000f8e00ff */
[----:B------:R-:W-:Y:S07]  /*7e00*/  LEPC R20, `(.L_x_129) ;  /* 0x000000001014794e */ /* 0x000fee0000000000 */
[----:B-1--4-:R-:W-:Y:S05]  /*7e10*/  CALL.ABS.NOINC R2 ;  /* 0x0000000002007343 */ /* 0x012fea0003c00000 */
.L_x_129:
        /* <DEDUP_REMOVED lines=14> */
[----:B------:R-:W-:Y:S01]  /*7f00*/  F2FP.F16.E5M2.UNPACK_B R54, R75 ;  /* 0x0000004bff36723e */ /* 0x000fe200020004ff */
[----:B------:R-:W-:Y:S01]  /*7f10*/  LDTM.16dp32bit_t0_t15.x32 R4, tmem[UR4+0x40] ;  /* 0x00004004000479ee */ /* 0x000fe20008a80000 */
[----:B------:R-:W2:Y:S01]  /*7f20*/  LDTM.16dp32bit_t16_t31.x32 R4, tmem[UR4+0x60] ;  /* 0x00006004000479ee */ /* 0x000ea20008aa0000 */
[----:B------:R-:W-:Y:S01]  /*7f30*/  HADD2.F32 R46, -RZ, R46.H1_H1 ;  /* 0x3000002eff2e7230 */ /* 0x000fe20000004100 */
[----:B----4-:R-:W-:Y:S01]  /*7f40*/  F2FP.F16.E5M2.UNPACK_B R58, R76 ;  /* 0x0000004cff3a723e */ /* 0x010fe200020004ff */
[--C-:B------:R-:W-:Y:S01]  /*7f50*/  HADD2.F32 R49, -RZ, R50.reuse.H0_H0 ;  /* 0x20000032ff317230 */ /* 0x100fe20000004100 */
[----:B------:R-:W-:Y:S01]  /*7f60*/  F2FP.F16.E5M2.UNPACK_B R62, R77 ;  /* 0x0000004dff3e723e */ /* 0x000fe200020004ff */
[----:B------:R-:W-:Y:S01]  /*7f70*/  HADD2.F32 R50, -RZ, R50.H1_H1 ;  /* 0x30000032ff327230 */ /* 0x000fe20000004100 */
[----:B------:R-:W-:Y:S01]  /*7f80*/  F2FP.F16.E5M2.UNPACK_B R66, R78 ;  /* 0x0000004eff42723e */ /* 0x000fe200020004ff */
[--C-:B------:R-:W-:Y:S01]  /*7f90*/  HADD2.F32 R53, -RZ, R54.reuse.H0_H0 ;  /* 0x20000036ff357230 */ /* 0x100fe20000004100 */
[----:B------:R-:W-:Y:S01]  /*7fa0*/  F2FP.F16.E5M2.UNPACK_B R70, R79 ;  /* 0x0000004fff46723e */ /* 0x000fe200020004ff */
[----:B------:R-:W-:Y:S01]  /*7fb0*/  HADD2.F32 R54, -RZ, R54.H1_H1 ;  /* 0x30000036ff367230 */ /* 0x000fe20000004100 */
[----:B------:R-:W-:Y:S01]  /*7fc0*/  F2FP.F16.E5M2.UNPACK_B R56, R75.H1 ;  /* 0x0000004bff38723e */ /* 0x000fe200030004ff */
[--C-:B------:R-:W-:Y:S01]  /*7fd0*/  HADD2.F32 R57, -RZ, R58.reuse.H0_H0 ;  /* 0x2000003aff397230 */ /* 0x100fe20000004100 */
[----:B------:R-:W-:Y:S01]  /*7fe0*/  F2FP.F16.E5M2.UNPACK_B R60, R76.H1 ;  /* 0x0000004cff3c723e */ /* 0x000fe200030004ff */
[----:B------:R-:W-:Y:S01]  /*7ff0*/  HADD2.F32 R58, -RZ, R58.H1_H1 ;  /* 0x3000003aff3a7230 */ /* 0x000fe20000004100 */
[----:B------:R-:W-:Y:S01]  /*8000*/  F2FP.F16.E5M2.UNPACK_B R64, R77.H1 ;  /* 0x0000004dff40723e */ /* 0x000fe200030004ff */
[--C-:B------:R-:W-:Y:S01]  /*8010*/  HADD2.F32 R61, -RZ, R62.reuse.H0_H0 ;  /* 0x2000003eff3d7230 */ /* 0x100fe20000004100 */
[----:B------:R-:W-:Y:S01]  /*8020*/  F2FP.F16.E5M2.UNPACK_B R68, R78.H1 ;  /* 0x0000004eff44723e */ /* 0x000fe200030004ff */
[----:B------:R-:W-:Y:S01]  /*8030*/  HADD2.F32 R62, -RZ, R62.H1_H1 ;  /* 0x3000003eff3e7230 */ /* 0x000fe20000004100 */
[----:B------:R-:W-:Y:S01]  /*8040*/  ISETP.NE.AND P0, PT, R99, RZ, PT ;  /* 0x000000ff6300720c */ /* 0x000fe20003f05270 */
[--C-:B------:R-:W-:Y:S01]  /*8050*/  HADD2.F32 R65, -RZ, R66.reuse.H0_H0 ;  /* 0x20000042ff417230 */ /* 0x100fe20000004100 */
[----:B------:R-:W-:Y:S01]  /*8060*/  ISETP.NE.AND P6, PT, R103, RZ, PT ;  /* 0x000000ff6700720c */ /* 0x000fe20003fc5270 */
[----:B------:R-:W-:Y:S02]  /*8070*/  HADD2.F32 R66, -RZ, R66.H1_H1 ;  /* 0x30000042ff427230 */ /* 0x000fe40000004100 */
[--C-:B------:R-:W-:Y:S02]  /*8080*/  HADD2.F32 R69, -RZ, R70.reuse.H0_H0 ;  /* 0x20000046ff457230 */ /* 0x100fe40000004100 */
[C---:B--2---:R-:W-:Y:S01]  /*8090*/  FMUL R0, R38.reuse, R4 ;  /* 0x0000000426007220 */ /* 0x044fe20000400000 */
[C---:B------:R-:W-:Y:S01]  /*80a0*/  FMUL R2, R38.reuse, R5 ;  /* 0x0000000526027220 */ /* 0x040fe20000400000 */
[C---:B------:R-:W-:Y:S01]  /*80b0*/  FMUL R4, R38.reuse, R8 ;  /* 0x0000000826047220 */ /* 0x040fe20000400000 */
[C---:B------:R-:W-:Y:S01]  /*80c0*/  FMUL R5, R38.reuse, R9 ;  /* 0x0000000926057220 */ /* 0x040fe20000400000 */
[C---:B------:R-:W-:Y:S01]  /*80d0*/  FFMA R0, R41.reuse, R40, R0 ;  /* 0x0000002829007223 */ /* 0x040fe20000000000 */
[C---:B------:R-:W-:Y:S01]  /*80e0*/  FFMA R2, R41.reuse, R43, R2 ;  /* 0x0000002b29027223 */ /* 0x040fe20000000002 */
        /* <DEDUP_REMOVED lines=10> */
[----:B------:R-:W-:Y:S02]  /*8190*/  HADD2.F32 R70, -RZ, R70.H1_H1 ;  /* 0x30000046ff467230 */ /* 0x000fe40000004100 */
[C---:B------:R-:W-:Y:S01]  /*81a0*/  FMUL R28, R38.reuse, R32 ;  /* 0x00000020261c7220 */ /* 0x040fe20000400000 */
[C---:B------:R-:W-:Y:S01]  /*81b0*/  FMUL R29, R38.reuse, R33 ;  /* 0x00000021261d7220 */ /* 0x040fe20000400000 */
[C---:B------:R-:W-:Y:S01]  /*81c0*/  FMUL R3, R38.reuse, R6 ;  /* 0x0000000626037220 */ /* 0x040fe20000400000 */
[C---:B------:R-:W-:Y:S01]  /*81d0*/  FMUL R7, R38.reuse, R7 ;  /* 0x0000000726077220 */ /* 0x040fe20000400000 */
[--C-:B------:R-:W-:Y:S02]  /*81e0*/  HADD2.F32 R47, -RZ, R48.reuse.H0_H0 ;  /* 0x20000030ff2f7230 */ /* 0x100fe40000004100 */
[C---:B------:R-:W-:Y:S01]  /*81f0*/  FMUL R6, R38.reuse, R10 ;  /* 0x0000000a26067220 */ /* 0x040fe20000400000 */
[C---:B------:R-:W-:Y:S01]  /*8200*/  FFMA R3, R41.reuse, R42, R3 ;  /* 0x0000002a29037223 */ /* 0x040fe20000000003 */
[----:B------:R-:W-:Y:S02]  /*8210*/  HADD2.F32 R48, -RZ, R48.H1_H1 ;  /* 0x30000030ff307230 */ /* 0x000fe40000004100 */
[C---:B------:R-:W-:Y:S01]  /*8220*/  FFMA R7, R41.reuse, R44, R7 ;  /* 0x0000002c29077223 */ /* 0x040fe20000000007 */
[C---:B------:R-:W-:Y:S01]  /*8230*/  FFMA R4, R41.reuse, R45, R4 ;  /* 0x0000002d29047223 */ /* 0x040fe20000000004 */
[C---:B------:R-:W-:Y:S01]  /*8240*/  FFMA R5, R41.reuse, R46, R5 ;  /* 0x0000002e29057223 */ /* 0x040fe20000000005 */
[----:B------:R-:W-:Y:S01]  /*8250*/  FFMA R6, R41, R47, R6 ;  /* 0x0000002f29067223 */ /* 0x000fe20000000006 */
[----:B------:R-:W-:Y:S01]  /*8260*/  FMUL R11, R38, R11 ;  /* 0x0000000b260b7220 */ /* 0x000fe20000400000 */
[----:B------:R-:W-:Y:S01]  /*8270*/  F2FP.F16.E5M2.UNPACK_B R40, R79.H1 ;  /* 0x0000004fff28723e */ /* 0x000fe200030004ff */
[--C-:B------:R-:W-:Y:S01]  /*8280*/  HADD2.F32 R51, -RZ, R52.reuse.H0_H0 ;  /* 0x20000034ff337230 */ /* 0x100fe20000004100 */
[----:B------:R-:W-:Y:S01]  /*8290*/  F2FP.SATFINITE.E5M2.F32.PACK_AB_MERGE_C R105, R7, R3, RZ ;  /* 0x000000030769723e */ /* 0x000fe200048060ff */
[C---:B------:R-:W-:Y:S01]  /*82a0*/  FFMA R11, R41.reuse, R48, R11 ;  /* 0x00000030290b7223 */ /* 0x040fe2000000000b */
[C---:B------:R-:W-:Y:S01]  /*82b0*/  FFMA R8, R41.reuse, R49, R8 ;  /* 0x0000003129087223 */ /* 0x040fe20000000008 */
[----:B------:R-:W-:Y:S01]  /*82c0*/  FFMA R9, R41, R50, R9 ;  /* 0x0000003229097223 */ /* 0x000fe20000000009 */
[----:B-1----:R-:W-:Y:S01]  /*82d0*/  F2FP.SATFINITE.E5M2.F32.PACK_AB_MERGE_C R108, R2, R0, R105 ;  /* 0x00000000026c723e */ /* 0x002fe20004806069 */
[----:B------:R-:W-:Y:S01]  /*82e0*/  HADD2.F32 R52, -RZ, R52.H1_H1 ;  /* 0x30000034ff347230 */ /* 0x000fe20000004100 */
[----:B------:R-:W-:Y:S01]  /*82f0*/  F2FP.SATFINITE.E5M2.F32.PACK_AB_MERGE_C R109, R11, R6, RZ ;  /* 0x000000060b6d723e */ /* 0x000fe200048060ff */
[C---:B------:R-:W-:Y:S01]  /*8300*/  FMUL R10, R38.reuse, R14 ;  /* 0x0000000e260a7220 */ /* 0x040fe20000400000 */
[C---:B------:R-:W-:Y:S01]  /*8310*/  FMUL R15, R38.reuse, R15 ;  /* 0x0000000f260f7220 */ /* 0x040fe20000400000 */
[--C-:B------:R-:W-:Y:S01]  /*8320*/  HADD2.F32 R55, -RZ, R56.reuse.H0_H0 ;  /* 0x20000038ff377230 */ /* 0x100fe20000004100 */
[----:B------:R-:W-:Y:S01]  /*8330*/  F2FP.SATFINITE.E5M2.F32.PACK_AB_MERGE_C R109, R5, R4, R109 ;  /* 0x00000004056d723e */ /* 0x000fe2000480606d */
[C---:B------:R-:W-:Y:S01]  /*8340*/  FFMA R10, R41.reuse, R51, R10 ;  /* 0x00000033290a7223 */ /* 0x040fe2000000000a */
[C---:B------:R-:W-:Y:S01]  /*8350*/  FFMA R15, R41.reuse, R52, R15 ;  /* 0x00000034290f7223 */ /* 0x040fe2000000000f */
[C---:B------:R-:W-:Y:S01]  /*8360*/  FFMA R12, R41.reuse, R53, R12 ;  /* 0x00000035290c7223 */ /* 0x040fe2000000000c */
[C---:B------:R-:W-:Y:S01]  /*8370*/  FFMA R13, R41.reuse, R54, R13 ;  /* 0x00000036290d7223 */ /* 0x040fe2000000000d */
[----:B------:R-:W-:Y:S02]  /*8380*/  HADD2.F32 R56, -RZ, R56.H1_H1 ;  /* 0x30000038ff387230 */ /* 0x000fe40000004100 */
[C---:B------:R-:W-:Y:S01]  /*8390*/  FMUL R14, R38.reuse, R18 ;  /* 0x00000012260e7220 */ /* 0x040fe20000400000 */
[C---:B------:R-:W-:Y:S01]  /*83a0*/  FMUL R19, R38.reuse, R19 ;  /* 0x0000001326137220 */ /* 0x040fe20000400000 */
[--C-:B------:R-:W-:Y:S02]  /*83b0*/  HADD2.F32 R59, -RZ, R60.reuse.H0_H0 ;  /* 0x2000003cff3b7230 */ /* 0x100fe40000004100 */
[C---:B------:R-:W-:Y:S01]  /*83c0*/  FMUL R18, R38.reuse, R22 ;  /* 0x0000001626127220 */ /* 0x040fe20000400000 */
[C---:B------:R-:W-:Y:S01]  /*83d0*/  FFMA R14, R41.reuse, R55, R14 ;  /* 0x00000037290e7223 */ /* 0x040fe2000000000e */
[----:B------:R-:W-:Y:S02]  /*83e0*/  HADD2.F32 R60, -RZ, R60.H1_H1 ;  /* 0x3000003cff3c7230 */ /* 0x000fe40000004100 */
        /* <DEDUP_REMOVED lines=54> */
[----:B------:R-:W-:Y:S02]  /*8750*/  UIADD3 UR4, UP0, UPT, UR60, 0x680, URZ ;  /* 0x000006803c047890 */ /* 0x000fe4000ff1e0ff */
[----:B------:R-:W-:Y:S02]  /*8760*/  UIADD3 UR9, UPT, UPT, UR49, 0x40, URZ ;  /* 0x0000004031097890 */ /* 0x000fe4000fffe0ff */
[----:B------:R-:W-:Y:S02]  /*8770*/  UIADD3 UR8, UPT, UPT, UR44, 0x5400, URZ ;  /* 0x000054002c087890 */ /* 0x000fe4000fffe0ff */
[----:B------:R-:W-:Y:S01]  /*8780*/  UIADD3.X UR5, UPT, UPT, URZ, UR61, URZ, UP0, !UPT ;  /* 0x0000003dff057290 */ /* 0x000fe200087fe4ff */
[----:B------:R-:W-:Y:S01]  /*8790*/  UMOV UR10, UR50 ;  /* 0x00000032000a7c82 */ /* 0x000fe20008000000 */
[----:B------:R-:W-:Y:S07]  /*87a0*/  UMOV UR11, UR36 ;  /* 0x00000024000b7c82 */ /* 0x000fee0008000000 */
[----:B------:R2:W-:Y:S01]  /*87b0*/  UTMASTG.3D [UR8], [UR4] ;  /* 0x00000008040073b5 */ /* 0x0005e20008010000 */
[----:B------:R0:W-:Y:S01]  /*87c0*/  UTMACMDFLUSH ;  /* 0x00000000000079b7 */ /* 0x0001e20000000000 */
[----:B--2---:R-:W-:Y:S04]  /*87d0*/  DEPBAR.LE SB0, 0x1 ;  /* 0x000080400000791a */ /* 0x004fe80000000000 */
.L_x_131:
[----:B------:R-:W-:Y:S05]  /*87e0*/  BSYNC.RECONVERGENT B0 ;  /* 0x0000000000007941 */ /* 0x000fea0003800200 */
.L_x_130:
        /* <DEDUP_REMOVED lines=16> */
.L_x_135:
[----:B------:R-:W-:Y:S05]  /*88f0*/  BSYNC B0 ;  /* 0x0000000000007941 */ /* 0x000fea0003800000 */
.L_x_134:
        /* <DEDUP_REMOVED lines=17> */
.L_x_133:
[----:B------:R-:W-:Y:S05]  /*8a10*/  BSYNC B1 ;  /* 0x0000000000017941 */ /* 0x000fea0003800000 */
.L_x_132:
        /* <DEDUP_REMOVED lines=21> */
.L_x_137:
        /* <DEDUP_REMOVED lines=18> */
[----:B------:R-:W-:Y:S01]  /*8c90*/  ISETP.NE.AND P6, PT, R103, RZ, PT ;  /* 0x000000ff6700720c */ /* 0x000fe20003fc5270 */
[--C-:B------:R-:W-:Y:S01]  /*8ca0*/  HADD2.F32 R49, -RZ, R50.reuse.H0_H0 ;  /* 0x20000032ff317230 */ /* 0x100fe20000004100 */
[----:B----4-:R-:W-:Y:S01]  /*8cb0*/  F2FP.F16.E5M2.UNPACK_B R58, R76 ;  /* 0x0000004cff3a723e */ /* 0x010fe200020004ff */
[----:B------:R-:W-:Y:S01]  /*8cc0*/  HADD2.F32 R50, -RZ, R50.H1_H1 ;  /* 0x30000032ff327230 */ /* 0x000fe20000004100 */
[----:B------:R-:W-:Y:S01]  /*8cd0*/  F2FP.F16.E5M2.UNPACK_B R62, R77 ;  /* 0x0000004dff3e723e */ /* 0x000fe200020004ff */
[--C-:B------:R-:W-:Y:S01]  /*8ce0*/  HADD2.F32 R53, -RZ, R54.reuse.H0_H0 ;  /* 0x20000036ff357230 */ /* 0x100fe20000004100 */
[----:B------:R-:W-:Y:S01]  /*8cf0*/  F2FP.F16.E5M2.UNPACK_B R66, R78 ;  /* 0x0000004eff42723e */ /* 0x000fe200020004ff */
[----:B------:R-:W-:Y:S01]  /*8d00*/  HADD2.F32 R54, -RZ, R54.H1_H1 ;  /* 0x30000036ff367230 */ /* 0x000fe20000004100 */
[----:B------:R-:W-:Y:S01]  /*8d10*/  F2FP.F16.E5M2.UNPACK_B R70, R79 ;  /* 0x0000004fff46723e */ /* 0x000fe200020004ff */
[--C-:B------:R-:W-:Y:S01]  /*8d20*/  HADD2.F32 R57, -RZ, R58.reuse.H0_H0 ;  /* 0x2000003aff397230 */ /* 0x100fe20000004100 */
[----:B------:R-:W-:Y:S01]  /*8d30*/  F2FP.F16.E5M2.UNPACK_B R56, R75.H1 ;  /* 0x0000004bff38723e */ /* 0x000fe200030004ff */
[----:B------:R-:W-:Y:S01]  /*8d40*/  HADD2.F32 R58, -RZ, R58.H1_H1 ;  /* 0x3000003aff3a7230 */ /* 0x000fe20000004100 */
[----:B------:R-:W-:Y:S01]  /*8d50*/  F2FP.F16.E5M2.UNPACK_B R60, R76.H1 ;  /* 0x0000004cff3c723e */ /* 0x000fe200030004ff */
[--C-:B------:R-:W-:Y:S01]  /*8d60*/  HADD2.F32 R61, -RZ, R62.reuse.H0_H0 ;  /* 0x2000003eff3d7230 */ /* 0x100fe20000004100 */
[----:B------:R-:W-:Y:S01]  /*8d70*/  F2FP.F16.E5M2.UNPACK_B R64, R77.H1 ;  /* 0x0000004dff40723e */ /* 0x000fe200030004ff */
[----:B------:R-:W-:Y:S01]  /*8d80*/  HADD2.F32 R62, -RZ, R62.H1_H1 ;  /* 0x3000003eff3e7230 */ /* 0x000fe20000004100 */
[----:B------:R-:W-:Y:S01]  /*8d90*/  F2FP.F16.E5M2.UNPACK_B R68, R78.H1 ;  /* 0x0000004eff44723e */ /* 0x000fe200030004ff */
        /* <DEDUP_REMOVED lines=112> */
[----:B------:R-:W-:Y:S02]  /*94a0*/  UIADD3 UR4, UPT, UPT, UR44, 0x4400, URZ ;  /* 0x000044002c047890 */ /* 0x000fe4000fffe0ff */
[----:B------:R-:W-:Y:S01]  /*94b0*/  UIADD3 UR9, UPT, UPT, UR49, 0x80, URZ ;  /* 0x0000008031097890 */ /* 0x000fe2000fffe0ff */
[----:B------:R-:W-:Y:S01]  /*94c0*/  UMOV UR10, UR50 ;  /* 0x00000032000a7c82 */ /* 0x000fe20008000000 */
[----:B------:R-:W-:Y:S02]  /*94d0*/  UMOV UR11, UR36 ;  /* 0x00000024000b7c82 */ /* 0x000fe40008000000 */
        /* <DEDUP_REMOVED lines=8> */
.L_x_139:
[----:B------:R-:W-:Y:S05]  /*9560*/  BSYNC.RECONVERGENT B0 ;  /* 0x0000000000007941 */ /* 0x000fea0003800200 */
.L_x_138:
        /* <DEDUP_REMOVED lines=16> */
.L_x_143:
[----:B------:R-:W-:Y:S05]  /*9670*/  BSYNC B0 ;  /* 0x0000000000007941 */ /* 0x000fea0003800000 */
.L_x_142:
        /* <DEDUP_REMOVED lines=17> */
.L_x_141:
[----:B------:R-:W-:Y:S05]  /*9790*/  BSYNC B1 ;  /* 0x0000000000017941 */ /* 0x000fea0003800000 */
.L_x_140:
        /* <DEDUP_REMOVED lines=21> */
.L_x_145:
[----:B------:R-:W-:Y:S01]  /*98f0*/  ISETP.NE.AND P0, PT, R99, RZ, PT ;  /* 0x000000ff6300720c */ /* 0x000fe20003f05270 */
[----:B------:R-:W-:Y:S05]  /*9900*/  WARPSYNC.ALL ;  /* 0x0000000000007948 */ /* 0x000fea0003800000 */
[----:B------:R-:W-:Y:S01]  /*9910*/  R2UR UR4, R39 ;  /* 0x00000000270472ca */ /* 0x000fe200000e0000 */
[----:B------:R-:W2:Y:S01]  /*9920*/  S2UR UR6, SR_CgaCtaId ;  /* 0x00000000000679c3 */ /* 0x000ea20000008800 */
[-C--:B------:R-:W-:Y:S01]  /*9930*/  F2FP.F16.E5M2.UNPACK_B R42, R72.reuse ;  /* 0x00000048ff2a723e */ /* 0x080fe200020004ff */
[----:B------:R-:W-:Y:S01]  /*9940*/  BSSY.RECONVERGENT B0, `(.L_x_146) ;  /* 0x000009b000007945 */ /* 0x000fe20003800200 */
[----:B------:R-:W-:Y:S02]  /*9950*/  F2FP.F16.E5M2.UNPACK_B R72, R72.H1 ;  /* 0x00000048ff48723e */ /* 0x000fe400030004ff */
[-C--:B------:R-:W-:Y:S01]  /*9960*/  F2FP.F16.E5M2.UNPACK_B R46, R73.reuse ;  /* 0x00000049ff2e723e */ /* 0x080fe200020004ff */
[--C-:B------:R-:W-:Y:S01]  /*9970*/  HADD2.F32 R40, -RZ, R42.reuse.H0_H0 ;  /* 0x2000002aff287230 */ /* 0x100fe20000004100 */
[----:B------:R-:W-:Y:S01]  /*9980*/  F2FP.F16.E5M2.UNPACK_B R73, R73.H1 ;  /* 0x00000049ff49723e */ /* 0x000fe200030004ff */
[----:B------:R-:W-:Y:S01]  /*9990*/  HADD2.F32 R42, -RZ, R42.H1_H1 ;  /* 0x3000002aff2a7230 */ /* 0x000fe20000004100 */
[-C--:B------:R-:W-:Y:S01]  /*99a0*/  F2FP.F16.E5M2.UNPACK_B R50, R74.reuse ;  /* 0x0000004aff32723e */ /* 0x080fe200020004ff */
[----:B------:R-:W-:Y:S01]  /*99b0*/  HADD2.F32 R43, -RZ, R72.H0_H0 ;  /* 0x20000048ff2b7230 */ /* 0x000fe20000004100 */
[----:B------:R-:W-:Y:S01]  /*99c0*/  F2FP.F16.E5M2.UNPACK_B R74, R74.H1 ;  /* 0x0000004aff4a723e */ /* 0x000fe200030004ff */
[----:B------:R-:W-:Y:S01]  /*99d0*/  LDTM.16dp32bit_t0_t15.x32 R4, tmem[UR4+0xc0] ;  /* 0x0000c004000479ee */ /* 0x000fe20008a80000 */
[----:B------:R-:W3:Y:S01]  /*99e0*/  LDTM.16dp32bit_t16_t31.x32 R4, tmem[UR4+0xe0] ;  /* 0x0000e004000479ee */ /* 0x000ee20008aa0000 */
[----:B------:R-:W-:Y:S01]  /*99f0*/  NOP ;  /* 0x0000000000007918 */ /* 0x000fe20000000000 */
[--C-:B------:R-:W-:Y:S01]  /*9a00*/  HADD2.F32 R45, -RZ, R46.reuse.H0_H0 ;  /* 0x2000002eff2d7230 */ /* 0x100fe20000004100 */
[----:B------:R-:W-:Y:S01]  /*9a10*/  R2UR UR5, R71 ;  /* 0x00000000470572ca */ /* 0x000fe200000e0000 */
[----:B------:R-:W-:Y:S01]  /*9a20*/  HADD2.F32 R46, -RZ, R46.H1_H1 ;  /* 0x3000002eff2e7230 */ /* 0x000fe20000004100 */
[----:B------:R-:W-:Y:S01]  /*9a30*/  F2FP.F16.E5M2.UNPACK_B R54, R75 ;  /* 0x0000004bff36723e */ /* 0x000fe200020004ff */
        /* <DEDUP_REMOVED lines=10> */
[----:B------:R-:W-:Y:S01]  /*9ae0*/  UIADD3 UR4, UPT, UPT, UR5, 0x1d0, URZ ;  /* 0x000001d005047890 */ /* 0x000fe2000fffe0ff */
[----:B------:R-:W-:Y:S01]  /*9af0*/  HADD2.F32 R59, -RZ, R58.H1_H1 ;  /* 0x3000003aff3b7230 */ /* 0x000fe20000004100 */
[----:B------:R-:W-:Y:S01]  /*9b00*/  F2FP.F16.E5M2.UNPACK_B R76, R76.H1 ;  /* 0x0000004cff4c723e */ /* 0x000fe200030004ff */
[--C-:B------:R-:W-:Y:S01]  /*9b10*/  HADD2.F32 R60, -RZ, R62.reuse.H0_H0 ;  /* 0x2000003eff3c7230 */ /* 0x100fe20000004100 */
[----:B------:R-:W-:Y:S01]  /*9b20*/  F2FP.F16.E5M2.UNPACK_B R77, R77.H1 ;  /* 0x0000004dff4d723e */ /* 0x000fe200030004ff */
[----:B------:R-:W-:Y:S01]  /*9b30*/  HADD2.F32 R63, -RZ, R62.H1_H1 ;  /* 0x3000003eff3f7230 */ /* 0x000fe20000004100 */
[----:B------:R-:W-:Y:S01]  /*9b40*/  F2FP.F16.E5M2.UNPACK_B R78, R78.H1 ;  /* 0x0000004eff4e723e */ /* 0x000fe200030004ff */
[--C-:B------:R-:W-:Y:S01]  /*9b50*/  HADD2.F32 R64, -RZ, R66.reuse.H0_H0 ;  /* 0x20000042ff407230 */ /* 0x100fe20000004100 */
[----:B--2---:R-:W-:Y:S01]  /*9b60*/  UPRMT UR4, UR6, 0x654, UR4 ;  /* 0x0000065406047896 */ /* 0x004fe20008000004 */
[C---:B---3--:R-:W-:Y:S01]  /*9b70*/  FMUL R4, R38.reuse, R4 ;  /* 0x0000000426047220 */ /* 0x048fe20000400000 */
[C---:B------:R-:W-:Y:S01]  /*9b80*/  FMUL R5, R38.reuse, R5 ;  /* 0x0000000526057220 */ /* 0x040fe20000400000 */
[C---:B------:R-:W-:Y:S01]  /*9b90*/  FMUL R8, R38.reuse, R8 ;  /* 0x0000000826087220 */ /* 0x040fe20000400000 */
[C---:B------:R-:W-:Y:S01]  /*9ba0*/  FMUL R9, R38.reuse, R9 ;  /* 0x0000000926097220 */ /* 0x040fe20000400000 */
[C---:B------:R-:W-:Y:S01]  /*9bb0*/  FFMA R4, R41.reuse, R40, R4 ;  /* 0x0000002829047223 */ /* 0x040fe20000000004 */
[C---:B------:R-:W-:Y:S01]  /*9bc0*/  FFMA R5, R41.reuse, R42, R5 ;  /* 0x0000002a29057223 */ /* 0x040fe20000000005 */
[C---:B------:R-:W-:Y:S01]  /*9bd0*/  FMUL R12, R38.reuse, R12 ;  /* 0x0000000c260c7220 */ /* 0x040fe20000400000 */
[C---:B------:R-:W-:Y:S01]  /*9be0*/  FMUL R13, R38.reuse, R13 ;  /* 0x0000000d260d7220 */ /* 0x040fe20000400000 */
[----:B------:R-:W-:Y:S01]  /*9bf0*/  SYNCS.ARRIVE.TRANS64.RED.A1T0 RZ, [UR4], RZ ;  /* 0x000000ffffff79a7 */ /* 0x000fe20008100404 */
[C---:B------:R-:W-:Y:S01]  /*9c00*/  FMUL R16, R38.reuse, R16 ;  /* 0x0000001026107220 */ /* 0x040fe20000400000 */
[C---:B------:R-:W-:Y:S01]  /*9c10*/  FMUL R17, R38.reuse, R17 ;  /* 0x0000001126117220 */ /* 0x040fe20000400000 */
[C---:B------:R-:W-:Y:S01]  /*9c20*/  FMUL R0, R38.reuse, R20 ;  /* 0x0000001426007220 */ /* 0x040fe20000400000 */
[C---:B------:R-:W-:Y:S01]  /*9c30*/  FMUL R2, R38.reuse, R21 ;  /* 0x0000001526027220 */ /* 0x040fe20000400000 */
[C---:B------:R-:W-:Y:S01]  /*9c40*/  FMUL R20, R38.reuse, R25 ;  /* 0x0000001926147220 */ /* 0x040fe20000400000 */
[----:B------:R-:W-:Y:S02]  /*9c50*/  HADD2.F32 R67, -RZ, R66.H1_H1 ;  /* 0x30000042ff437230 */ /* 0x000fe40000004100 */
[C---:B------:R-:W-:Y:S01]  /*9c60*/  FMUL R6, R38.reuse, R6 ;  /* 0x0000000626067220 */ /* 0x040fe20000400000 */
[----:B------:R-:W-:Y:S02]  /*9c70*/  HADD2.F32 R44, -RZ, R72.H1_H1 ;  /* 0x30000048ff2c7230 */ /* 0x000fe40000004100 */
[C---:B------:R-:W-:Y:S01]  /*9c80*/  FMUL R7, R38.reuse, R7 ;  /* 0x0000000726077220 */ /* 0x040fe20000400000 */
[--C-:B------:R-:W-:Y:S02]  /*9c90*/  HADD2.F32 R47, -RZ, R73.reuse.H0_H0 ;  /* 0x20000049ff2f7230 */ /* 0x100fe40000004100 */
[C---:B------:R-:W-:Y:S01]  /*9ca0*/  FFMA R6, R41.reuse, R43, R6 ;  /* 0x0000002b29067223 */ /* 0x040fe20000000006 */
[--C-:B------:R-:W-:Y:S02]  /*9cb0*/  HADD2.F32 R40, -RZ, R68.reuse.H0_H0 ;  /* 0x20000044ff287230 */ /* 0x100fe40000004100 */
[C---:B------:R-:W-:Y:S01]  /*9cc0*/  FFMA R7, R41.reuse, R44, R7 ;  /* 0x0000002c29077223 */ /* 0x040fe20000000007 */
[C---:B------:R-:W-:Y:S01]  /*9cd0*/  FFMA R8, R41.reuse, R45, R8 ;  /* 0x0000002d29087223 */ /* 0x040fe20000000008 */
[----:B------:R-:W-:Y:S01]  /*9ce0*/  FFMA R9, R41, R46, R9 ;  /* 0x0000002e29097223 */ /* 0x000fe20000000009 */
[----:B------:R-:W-:Y:S02]  /*9cf0*/  HADD2.F32 R43, -RZ, R68.H1_H1 ;  /* 0x30000044ff2b7230 */ /* 0x000fe40000004100 */
[C---:B------:R-:W-:Y:S01]  /*9d00*/  FMUL R10, R38.reuse, R10 ;  /* 0x0000000a260a7220 */ /* 0x040fe20000400000 */
[----:B------:R-:W-:Y:S01]  /*9d10*/  HADD2.F32 R48, -RZ, R73.H1_H1 ;  /* 0x30000049ff307230 */ /* 0x000fe20000004100 */
[----:B------:R-:W-:Y:S01]  /*9d20*/  F2FP.SATFINITE.E5M2.F32.PACK_AB_MERGE_C R104, R7, R6, RZ ;  /* 0x000000060768723e */ /* 0x000fe200048060ff */
[C---:B------:R-:W-:Y:S01]  /*9d30*/  FMUL R7, R38.reuse, R24 ;  /* 0x0000001826077220 */ /* 0x040fe20000400000 */
[----:B------:R-:W-:Y:S01]  /*9d40*/  FFMA R10, R41, R47, R10 ;  /* 0x0000002f290a7223 */ /* 0x000fe2000000000a */
[C---:B------:R-:W-:Y:S01]  /*9d50*/  FMUL R24, R38.reuse, R29 ;  /* 0x0000001d26187220 */ /* 0x040fe20000400000 */
[----:B------:R-:W-:Y:S01]  /*9d60*/  F2FP.SATFINITE.E5M2.F32.PACK_AB_MERGE_C R104, R5, R4, R104 ;  /* 0x000000040568723e */ /* 0x000fe20004806068 */
[C---:B------:R-:W-:Y:S01]  /*9d70*/  FMUL R11, R38.reuse, R11 ;  /* 0x0000000b260b7220 */ /* 0x040fe20000400000 */
[--C-:B------:R-:W-:Y:S02]  /*9d80*/  HADD2.F32 R51, -RZ, R74.reuse.H0_H0 ;  /* 0x2000004aff337230 */ /* 0x100fe40000004100 */
[C---:B------:R-:W-:Y:S01]  /*9d90*/  FMUL R14, R38.reuse, R14 ;  /* 0x0000000e260e7220 */ /* 0x040fe20000400000 */
[----:B------:R-:W-:Y:S02]  /*9da0*/  HADD2.F32 R52, -RZ, R74.H1_H1 ;  /* 0x3000004aff347230 */ /* 0x000fe40000004100 */
[C---:B------:R-:W-:Y:S01]  /*9db0*/  FFMA R11, R41.reuse, R48, R11 ;  /* 0x00000030290b7223 */ /* 0x040fe2000000000b */
[C---:B------:R-:W-:Y:S01]  /*9dc0*/  FFMA R12, R41.reuse, R49, R12 ;  /* 0x00000031290c7223 */ /* 0x040fe2000000000c */
[C---:B------:R-:W-:Y:S01]  /*9dd0*/  FFMA R13, R41.reuse, R50, R13 ;  /* 0x00000032290d7223 */ /* 0x040fe2000000000d */
[----:B------:R-:W-:Y:S01]  /*9de0*/  FFMA R14, R41, R51, R14 ;  /* 0x00000033290e7223 */ /* 0x000fe2000000000e */
[C---:B------:R-:W-:Y:S01]  /*9df0*/  FMUL R15, R38.reuse, R15 ;  /* 0x0000000f260f7220 */ /* 0x040fe20000400000 */
[--C-:B------:R-:W-:Y:S01]  /*9e00*/  HADD2.F32 R55, -RZ, R75.reuse.H0_H0 ;  /* 0x2000004bff377230 */ /* 0x100fe20000004100 */
[----:B------:R-:W-:Y:S01]  /*9e10*/  F2FP.SATFINITE.E5M2.F32.PACK_AB_MERGE_C R105, R11, R10, RZ ;  /* 0x0000000a0b69723e */ /* 0x000fe200048060ff */
[----:B------:R-:W-:Y:S02]  /*9e20*/  HADD2.F32 R56, -RZ, R75.H1_H1 ;  /* 0x3000004bff387230 */ /* 0x000fe40000004100 */
[C---:B------:R-:W-:Y:S01]  /*9e30*/  FFMA R15, R41.reuse, R52, R15 ;  /* 0x00000034290f7223 */ /* 0x040fe2000000000f */
[----:B------:R-:W-:Y:S01]  /*9e40*/  FFMA R16, R41, R53, R16 ;  /* 0x0000003529107223 */ /* 0x000fe20000000010 */
[----:B------:R-:W-:Y:S01]  /*9e50*/  F2FP.SATFINITE.E5M2.F32.PACK_AB_MERGE_C R105, R9, R8, R105 ;  /* 0x000000080969723e */ /* 0x000fe20004806069 */
[----:B------:R-:W-:Y:S01]  /*9e60*/  FFMA R17, R41, R54, R17 ;  /* 0x0000003629117223 */ /* 0x000fe20000000011 */
[C---:B------:R-:W-:Y:S01]  /*9e70*/  FMUL R18, R38.reuse, R18 ;  /* 0x0000001226127220 */ /* 0x040fe20000400000 */
[----:B------:R-:W-:Y:S01]  /*9e80*/  F2FP.SATFINITE.E5M2.F32.PACK_AB_MERGE_C R106, R15, R14, RZ ;  /* 0x0000000e0f6a723e */ /* 0x000fe200048060ff */
[C---:B------:R-:W-:Y:S01]  /*9e90*/  FMUL R19, R38.reuse, R19 ;  /* 0x0000001326137220 */ /* 0x040fe20000400000 */
[--C-:B------:R-:W-:Y:S02]  /*9ea0*/  HADD2.F32 R58, -RZ, R76.reuse.H0_H0 ;  /* 0x2000004cff3a7230 */ /* 0x100fe40000004100 */
[----:B------:R-:W-:Y:S01]  /*9eb0*/  FFMA R18, R41, R55, R18 ;  /* 0x0000003729127223 */ /* 0x000fe20000000012 */
[----:B------:R-:W-:Y:S01]  /*9ec0*/  F2FP.SATFINITE.E5M2.F32.PACK_AB_MERGE_C R106, R13, R12, R106 ;  /* 0x0000000c0d6a723e */ /* 0x000fe2000480606a */
[C---:B------:R-:W-:Y:S01]  /*9ed0*/  FFMA R19, R41.reuse, R56, R19 ;  /* 0x0000003829137223 */ /* 0x040fe20000000013 */
[----:B------:R-:W-:Y:S02]  /*9ee0*/  HADD2.F32 R61, -RZ, R76.H1_H1 ;  /* 0x3000004cff3d7230 */ /* 0x000fe40000004100 */
[C---:B------:R-:W-:Y:S01]  /*9ef0*/  FMUL R3, R38.reuse, R22 ;  /* 0x0000001626037220 */ /* 0x040fe20000400000 */
        /* <DEDUP_REMOVED lines=10> */
[C---:B------:R-:W-:Y:S01]  /*9fa0*/  FMUL R23, R38.reuse, R28 ;  /* 0x0000001c26177220 */ /* 0x040fe20000400000 */
[----:B------:R-:W-:Y:S01]  /*9fb0*/  F2FP.F16.E5M2.UNPACK_B R79, R79.H1 ;  /* 0x0000004fff4f723e */ /* 0x000fe200030004ff */
        /* <DEDUP_REMOVED lines=9> */
[C---:B------:R-:W-:Y:S01]  /*a050*/  FFMA R24, R41.reuse, R67, R24 ;  /* 0x0000004329187223 */ /* 0x040fe20000000018 */
[C---:B------:R-:W-:Y:S01]  /*a060*/  FMUL R28, R38.reuse, R33 ;  /* 0x00000021261c7220 */ /* 0x040fe20000400000 */
[--C-:B------:R-:W-:Y:S02]  /*a070*/  HADD2.F32 R42, -RZ, R79.reuse.H0_H0 ;  /* 0x2000004fff2a7230 */ /* 0x100fe40000004100 */
[C---:B------:R-:W-:Y:S01]  /*a080*/  FFMA R25, R41.reuse, R66, R25 ;  /* 0x0000004229197223 */ /* 0x040fe20000000019 */
[----:B------:R-:W-:Y:S02]  /*a090*/  HADD2.F32 R71, -RZ, R79.H1_H1 ;  /* 0x3000004fff477230 */ /* 0x000fe40000004100 */
[C---:B------:R-:W-:Y:S01]  /*a0a0*/  FMUL R29, R38.reuse, R34 ;  /* 0x00000022261d7220 */ /* 0x040fe20000400000 */
[----:B------:R-:W-:Y:S01]  /*a0b0*/  FFMA R26, R41, R69, R26 ;  /* 0x00000045291a7223 */ /* 0x000fe2000000001a */
[----:B------:R-:W-:Y:S01]  /*a0c0*/  FMUL R30, R38, R35 ;  /* 0x00000023261e7220 */ /* 0x000fe20000400000 */
[----:B------:R-:W-:Y:S01]  /*a0d0*/  F2FP.SATFINITE.E5M2.F32.PACK_AB_MERGE_C R107, R19, R18, RZ ;  /* 0x00000012136b723e */ /* 0x000fe200048060ff */
[C---:B------:R-:W-:Y:S01]  /*a0e0*/  FFMA R27, R41.reuse, R40, R27 ;  /* 0x00000028291b7223 */ /* 0x040fe2000000001b */
[C---:B------:R-:W-:Y:S01]  /*a0f0*/  FFMA R28, R41.reuse, R43, R28 ;  /* 0x0000002b291c7223 */ /* 0x040fe2000000001c */
[C---:B------:R-:W-:Y:S01]  /*a100*/  FFMA R29, R41.reuse, R42, R29 ;  /* 0x0000002a291d7223 */ /* 0x040fe2000000001d */
[----:B------:R-:W-:Y:S01]  /*a110*/  FFMA R30, R41, R71, R30 ;  /* 0x00000047291e7223 */ /* 0x000fe2000000001e */
[----:B------:R-:W-:Y:S02]  /*a120*/  F2FP.SATFINITE.E5M2.F32.PACK_AB_MERGE_C R107, R17, R16, R107 ;  /* 0x00000010116b723e */ /* 0x000fe4000480606b */
[----:B------:R-:W-:Y:S02]  /*a130*/  F2FP.SATFINITE.E5M2.F32.PACK_AB_MERGE_C R3, R6, R3, RZ ;  /* 0x000000030603723e */ /* 0x000fe400048060ff */
[----:B-1----:R-:W-:Y:S01]  /*a140*/  F2FP.SATFINITE.E5M2.F32.PACK_AB_MERGE_C R109, R22, R21, RZ ;  /* 0x00000015166d723e */ /* 0x002fe200048060ff */
[----:B------:R1:W-:Y:S01]  /*a150*/  STS.128 [R88+UR44+0x5400], R104 ;  /* 0x0054006858007988 */ /* 0x0003e20008000c2c */
[----:B------:R-:W-:Y:S02]  /*a160*/  F2FP.SATFINITE.E5M2.F32.PACK_AB_MERGE_C R64, R26, R25, RZ ;  /* 0x000000191a40723e */ /* 0x000fe400048060ff */
[----:B------:R-:W-:Y:S02]  /*a170*/  F2FP.SATFINITE.E5M2.F32.PACK_AB_MERGE_C R67, R30, R29, RZ ;  /* 0x0000001d1e43723e */ /* 0x000fe400048060ff */
[----:B------:R-:W-:Y:S02]  /*a180*/  F2FP.SATFINITE.E5M2.F32.PACK_AB_MERGE_C R108, R2, R0, R3 ;  /* 0x00000000026c723e */ /* 0x000fe40004806003 */
[----:B------:R-:W-:Y:S02]  /*a190*/  F2FP.SATFINITE.E5M2.F32.PACK_AB_MERGE_C R109, R20, R7, R109 ;  /* 0x00000007146d723e */ /* 0x000fe4000480606d */
[----:B------:R-:W-:Y:S02]  /*a1a0*/  F2FP.SATFINITE.E5M2.F32.PACK_AB_MERGE_C R110, R24, R23, R64 ;  /* 0x00000017186e723e */ /* 0x000fe40004806040 */
[----:B------:R-:W-:Y:S02]  /*a1b0*/  F2FP.SATFINITE.E5M2.F32.PACK_AB_MERGE_C R111, R28, R27, R67 ;  /* 0x0000001b1c6f723e */ /* 0x000fe40004806043 */
[----:B------:R-:W-:Y:S03]  /*a1c0*/  IADD3 R36, PT, PT, R36, 0x1, RZ ;  /* 0x0000000124247810 */ /* 0x000fe60007ffe0ff */
        /* <DEDUP_REMOVED lines=18> */
.L_x_147:
[----:B------:R-:W-:Y:S05]  /*a2f0*/  BSYNC.RECONVERGENT B0 ;  /* 0x0000000000007941 */ /* 0x000fea0003800200 */
.L_x_146:
[----:B------:R-:W-:Y:S01]  /*a300*/  BAR.SYNC.DEFER_BLOCKING 0x1, 0x80 ;  /* 0x0042000000007b1d */ /* 0x000fe20000010000 */
[C---:B------:R-:W-:Y:S01]  /*a310*/  ISETP.NE.AND P0, PT, R91.reuse, 0x2, PT ;  /* 0x000000025b00780c */ /* 0x040fe20003f05270 */
[----:B------:R-:W-:Y:S01]  /*a320*/  UISETP.NE.AND UP0, UPT, UR45, URZ, UPT ;  /* 0x000000ff2d00728c */ /* 0x000fe2000bf05270 */
[----:B------:R-:W-:Y:S01]  /*a330*/  ISETP.NE.AND P1, PT, R36, 0x4, PT ;  /* 0x000000042400780c */ /* 0x000fe20003f25270 */
[----:B------:R-:W-:Y:S01]  /*a340*/  UIADD3 UR20, UPT, UPT, UR37, UR62, URZ ;  /* 0x0000003e25147290 */ /* 0x000fe2000fffe0ff */
[----:B------:R-:W-:Y:S01]  /*a350*/  SEL R5, RZ, 0x1, P0 ;  /* 0x00000001ff057807 */ /* 0x000fe20000000000 */
[----:B------:R-:W-:Y:S01]  /*a360*/  UIADD3 UR16, UPT, UPT, UR38, UR59, URZ ;  /* 0x0000003b26107290 */ /* 0x000fe2000fffe0ff */
[----:B------:R-:W-:Y:S02]  /*a370*/  SEL R3, RZ, 0x1, P1 ;  /* 0x00000001ff037807 */ /* 0x000fe40000800000 */
[----:B------:R-:W-:Y:S02]  /*a380*/  LOP3.LUT R94, R94, R5, RZ, 0x3c, !PT ;  /* 0x000000055e5e7212 */ /* 0x000fe400078e3cff */
[----:B------:R-:W-:Y:S02]  /*a390*/  LOP3.LUT R96, R96, R3, RZ, 0x3c, !PT ;  /* 0x0000000360607212 */ /* 0x000fe400078e3cff */
[----:B------:R-:W-:Y:S02]  /*a3a0*/  SEL R91, R91, RZ, P0 ;  /* 0x000000ff5b5b7207 */ /* 0x000fe40000000000 */
[----:B------:R-:W-:Y:S01]  /*a3b0*/  SEL R36, R36, RZ, P1 ;  /* 0x000000ff24247207 */ /* 0x000fe20000800000 */
[----:B------:R-:W-:Y:S01]  /*a3c0*/  UMOV UR36, UR58 ;  /* 0x0000003a00247c82 */ /* 0x000fe20008000000 */
[----:B------:R-:W-:Y:S05]  /*a3d0*/  BRA.U UP0, `(.L_x_148) ;  /* 0xffffffb900f87547 */ /* 0x000fea000b83ffff */
[----:B------:R-:W-:Y:S05]  /*a3e0*/  EXIT ;  /* 0x000000000000794d */ /* 0x000fea0003800000 */
.L_x_25:
[----:B-1----:R1:W2:Y:S02]  /*a3f0*/  SYNCS.PHASECHK.TRANS64.TRYWAIT P0, [R0+URZ+0x200], R3 ;  /* 0x00020003000075a7 */ /* 0x0022a400080011ff */
[----:B--2---:R-:W-:Y:S05]  /*a400*/  @!P0 NANOSLEEP.SYNCS 0x989680 ;  /* 0x009896800000895d */ /* 0x004fea0003900000 */
[----:B------:R-:W2:Y:S02]  /*a410*/  @!P0 SYNCS.PHASECHK.TRANS64 P0, [R0+URZ+0x200], R3 ;  /* 0x00020003000085a7 */ /* 0x000ea400080010ff */
[----:B--2---:R-:W-:Y:S05]  /*a420*/  @!P0 BRA `(.L_x_25) ;  /* 0xfffffffc00f08947 */ /* 0x004fea000383ffff */
[----:B------:R-:W-:Y:S05]  /*a430*/  BRA `(.L_x_149) ;  /* 0xffffff78008c7947 */ /* 0x000fea000383ffff */
.L_x_28:
[----:B-1----:R-:W-:-:S07]  /*a440*/  MOV R0, UR33 ;  /* 0x0000002100007c02 */ /* 0x002fce0008000f00 */
.L_x_150:
[----:B-1----:R1:W2:Y:S02]  /*a450*/  SYNCS.PHASECHK.TRANS64.TRYWAIT P0, [R0+URZ+0xa0], R3 ;  /* 0x0000a003000075a7 */ /* 0x0022a400080011ff */
[----:B--2---:R-:W-:Y:S05]  /*a460*/  @!P0 NANOSLEEP.SYNCS 0x989680 ;  /* 0x009896800000895d */ /* 0x004fea0003900000 */
[----:B------:R-:W2:Y:S02]  /*a470*/  @!P0 SYNCS.PHASECHK.TRANS64 P0, [R0+URZ+0xa0], R3 ;  /* 0x0000a003000085a7 */ /* 0x000ea400080010ff */
[----:B--2---:R-:W-:Y:S05]  /*a480*/  @!P0 BRA `(.L_x_150) ;  /* 0xfffffffc00f08947 */ /* 0x004fea000383ffff */
[----:B------:R-:W-:Y:S05]  /*a490*/  BRA `(.L_x_27) ;  /* 0xffffff7800d07947 */ /* 0x000fea000383ffff */
.L_x_35:
[----:B-1----:R-:W-:-:S07]  /*a4a0*/  MOV R0, UR17 ;  /* 0x0000001100007c02 */ /* 0x002fce0008000f00 */
.L_x_151:
[----:B-1----:R1:W2:Y:S02]  /*a4b0*/  SYNCS.PHASECHK.TRANS64.TRYWAIT P0, [R0+URZ+0xa0], R3 ;  /* 0x0000a003000075a7 */ /* 0x0022a400080011ff */
[----:B--2---:R-:W-:Y:S05]  /*a4c0*/  @!P0 NANOSLEEP.SYNCS 0x989680 ;  /* 0x009896800000895d */ /* 0x004fea0003900000 */
[----:B------:R-:W2:Y:S02]  /*a4d0*/  @!P0 SYNCS.PHASECHK.TRANS64 P0, [R0+URZ+0xa0], R3 ;  /* 0x0000a003000085a7 */ /* 0x000ea400080010ff */
[----:B--2---:R-:W-:Y:S05]  /*a4e0*/  @!P0 BRA `(.L_x_151) ;  /* 0xfffffffc00f08947 */ /* 0x004fea000383ffff */
[----:B------:R-:W-:Y:S05]  /*a4f0*/  BRA `(.L_x_34) ;  /* 0xffffff7c00907947 */ /* 0x000fea000383ffff */
.L_x_40:
[----:B-1----:R1:W2:Y:S02]  /*a500*/  SYNCS.PHASECHK.TRANS64.TRYWAIT P0, [R3+URZ+0x190], R0 ;  /* 0x00019000030075a7 */ /* 0x0022a400080011ff */
[----:B--2---:R-:W-:Y:S05]  /*a510*/  @!P0 NANOSLEEP.SYNCS 0x989680 ;  /* 0x009896800000895d */ /* 0x004fea0003900000 */
[----:B------:R-:W2:Y:S02]  /*a520*/  @!P0 SYNCS.PHASECHK.TRANS64 P0, [R3+URZ+0x190], R0 ;  /* 0x00019000030085a7 */ /* 0x000ea400080010ff */
[----:B--2---:R-:W-:Y:S05]  /*a530*/  @!P0 BRA `(.L_x_40) ;  /* 0xfffffffc00f08947 */ /* 0x004fea000383ffff */
[----:B------:R-:W-:Y:S05]  /*a540*/  BRA `(.L_x_152) ;  /* 0xffffff8000307947 */ /* 0x000fea000383ffff */
.L_x_44:
[----:B-1----:R-:W-:-:S07]  /*a550*/  MOV R0, UR4 ;  /* 0x0000000400007c02 */ /* 0x002fce0008000f00 */
.L_x_153:
[----:B-1----:R1:W2:Y:S02]  /*a560*/  SYNCS.PHASECHK.TRANS64.TRYWAIT P0, [R0+URZ], R3 ;  /* 0x00000003000075a7 */ /* 0x0022a400080011ff */
[----:B--2---:R-:W-:Y:S05]  /*a570*/  @!P0 NANOSLEEP.SYNCS 0x989680 ;  /* 0x009896800000895d */ /* 0x004fea0003900000 */
[----:B------:R-:W2:Y:S02]  /*a580*/  @!P0 SYNCS.PHASECHK.TRANS64 P0, [R0+URZ], R3 ;  /* 0x00000003000085a7 */ /* 0x000ea400080010ff */
[----:B--2---:R-:W-:Y:S05]  /*a590*/  @!P0 BRA `(.L_x_153) ;  /* 0xfffffffc00f08947 */ /* 0x004fea000383ffff */
[----:B------:R-:W-:Y:S05]  /*a5a0*/  BRA `(.L_x_154) ;  /* 0xffffff8400d47947 */ /* 0x000fea000383ffff */
.L_x_45:
[----:B------:R-:W-:-:S07]  /*a5b0*/  MOV R0, UR5 ;  /* 0x0000000500007c02 */ /* 0x000fce0008000f00 */
.L_x_155:
[----:B-1----:R1:W2:Y:S02]  /*a5c0*/  SYNCS.PHASECHK.TRANS64.TRYWAIT P0, [R0+URZ], R3 ;  /* 0x00000003000075a7 */ /* 0x0022a400080011ff */
[----:B--2---:R-:W-:Y:S05]  /*a5d0*/  @!P0 NANOSLEEP.SYNCS 0x989680 ;  /* 0x009896800000895d */ /* 0x004fea0003900000 */
[----:B------:R-:W2:Y:S02]  /*a5e0*/  @!P0 SYNCS.PHASECHK.TRANS64 P0, [R0+URZ], R3 ;  /* 0x00000003000085a7 */ /* 0x000ea400080010ff */
[----:B--2---:R-:W-:Y:S05]  /*a5f0*/  @!P0 BRA `(.L_x_155) ;  /* 0xfffffffc00f08947 */ /* 0x004fea000383ffff */
[----:B------:R-:W-:Y:S05]  /*a600*/  BRA `(.L_x_156) ;  /* 0xffffff8400e07947 */ /* 0x000fea000383ffff */
.L_x_46:
[----:B------:R-:W-:-:S07]  /*a610*/  MOV R0, UR5 ;  /* 0x0000000500007c02 */ /* 0x000fce0008000f00 */
.L_x_157:
[----:B-1----:R1:W2:Y:S02]  /*a620*/  SYNCS.PHASECHK.TRANS64.TRYWAIT P0, [R0+URZ], R3 ;  /* 0x00000003000075a7 */ /* 0x0022a400080011ff */
[----:B--2---:R-:W-:Y:S05]  /*a630*/  @!P0 NANOSLEEP.SYNCS 0x989680 ;  /* 0x009896800000895d */ /* 0x004fea0003900000 */
[----:B------:R-:W2:Y:S02]  /*a640*/  @!P0 SYNCS.PHASECHK.TRANS64 P0, [R0+URZ], R3 ;  /* 0x00000003000085a7 */ /* 0x000ea400080010ff */
[----:B--2---:R-:W-:Y:S05]  /*a650*/  @!P0 BRA `(.L_x_157) ;  /* 0xfffffffc00f08947 */ /* 0x004fea000383ffff */
[----:B------:R-:W-:Y:S05]  /*a660*/  BRA `(.L_x_158) ;  /* 0xffffff8400ec7947 */ /* 0x000fea000383ffff */
.L_x_47:
[----:B------:R-:W-:-:S07]  /*a670*/  MOV R0, UR5 ;  /* 0x0000000500007c02 */ /* 0x000fce0008000f00 */
.L_x_159:
[----:B-1----:R1:W2:Y:S02]  /*a680*/  SYNCS.PHASECHK.TRANS64.TRYWAIT P0, [R0+URZ], R3 ;  /* 0x00000003000075a7 */ /* 0x0022a400080011ff */
[----:B--2---:R-:W-:Y:S05]  /*a690*/  @!P0 NANOSLEEP.SYNCS 0x989680 ;  /* 0x009896800000895d */ /* 0x004fea0003900000 */
[----:B------:R-:W2:Y:S02]  /*a6a0*/  @!P0 SYNCS.PHASECHK.TRANS64 P0, [R0+URZ], R3 ;  /* 0x00000003000085a7 */ /* 0x000ea400080010ff */
[----:B--2---:R-:W-:Y:S05]  /*a6b0*/  @!P0 BRA `(.L_x_159) ;  /* 0xfffffffc00f08947 */ /* 0x004fea000383ffff */
[----:B------:R-:W-:Y:S05]  /*a6c0*/  BRA `(.L_x_160) ;  /* 0xffffff8400f87947 */ /* 0x000fea000383ffff */
.L_x_48:
[----:B------:R-:W-:-:S07]  /*a6d0*/  MOV R0, UR5 ;  /* 0x0000000500007c02 */ /* 0x000fce0008000f00 */
.L_x_161:
[----:B-1----:R1:W2:Y:S02]  /*a6e0*/  SYNCS.PHASECHK.TRANS64.TRYWAIT P0, [R0+URZ], R3 ;  /* 0x00000003000075a7 */ /* 0x0022a400080011ff */
[----:B--2---:R-:W-:Y:S05]  /*a6f0*/  @!P0 NANOSLEEP.SYNCS 0x989680 ;  /* 0x009896800000895d */ /* 0x004fea0003900000 */
[----:B------:R-:W2:Y:S02]  /*a700*/  @!P0 SYNCS.PHASECHK.TRANS64 P0, [R0+URZ], R3 ;  /* 0x00000003000085a7 */ /* 0x000ea400080010ff */
[----:B--2---:R-:W-:Y:S05]  /*a710*/  @!P0 BRA `(.L_x_161) ;  /* 0xfffffffc00f08947 */ /* 0x004fea000383ffff */
[----:B------:R-:W-:Y:S05]  /*a720*/  BRA `(.L_x_162) ;  /* 0xffffff8800047947 */ /* 0x000fea000383ffff */
.L_x_49:
[----:B------:R-:W-:-:S07]  /*a730*/  MOV R0, UR5 ;  /* 0x0000000500007c02 */ /* 0x000fce0008000f00 */
.L_x_163:
[----:B-1----:R1:W2:Y:S02]  /*a740*/  SYNCS.PHASECHK.TRANS64.TRYWAIT P0, [R0+URZ], R3 ;  /* 0x00000003000075a7 */ /* 0x0022a400080011ff */
[----:B--2---:R-:W-:Y:S05]  /*a750*/  @!P0 NANOSLEEP.SYNCS 0x989680 ;  /* 0x009896800000895d */ /* 0x004fea0003900000 */
[----:B------:R-:W2:Y:S02]  /*a760*/  @!P0 SYNCS.PHASECHK.TRANS64 P0, [R0+URZ], R3 ;  /* 0x00000003000085a7 */ /* 0x000ea400080010ff */
[----:B--2---:R-:W-:Y:S05]  /*a770*/  @!P0 BRA `(.L_x_163) ;  /* 0xfffffffc00f08947 */ /* 0x004fea000383ffff */
[----:B------:R-:W-:Y:S05]  /*a780*/  BRA `(.L_x_164) ;  /* 0xffffff8800107947 */ /* 0x000fea000383ffff */
.L_x_50:
[----:B------:R-:W-:-:S07]  /*a790*/  MOV R0, UR5 ;  /* 0x0000000500007c02 */ /* 0x000fce0008000f00 */
.L_x_165:
[----:B-1----:R1:W2:Y:S02]  /*a7a0*/  SYNCS.PHASECHK.TRANS64.TRYWAIT P0, [R0+URZ], R3 ;  /* 0x00000003000075a7 */ /* 0x0022a400080011ff */
[----:B--2---:R-:W-:Y:S05]  /*a7b0*/  @!P0 NANOSLEEP.SYNCS 0x989680 ;  /* 0x009896800000895d */ /* 0x004fea0003900000 */
[----:B------:R-:W2:Y:S02]  /*a7c0*/  @!P0 SYNCS.PHASECHK.TRANS64 P0, [R0+URZ], R3 ;  /* 0x00000003000085a7 */ /* 0x000ea400080010ff */
[----:B--2---:R-:W-:Y:S05]  /*a7d0*/  @!P0 BRA `(.L_x_165) ;  /* 0xfffffffc00f08947 */ /* 0x004fea000383ffff */
[----:B------:R-:W-:Y:S05]  /*a7e0*/  BRA `(.L_x_166) ;  /* 0xffffff88001c7947 */ /* 0x000fea000383ffff */
.L_x_51:
[----:B------:R-:W-:-:S07]  /*a7f0*/  MOV R0, UR5 ;  /* 0x0000000500007c02 */ /* 0x000fce0008000f00 */
.L_x_167:
[----:B-1----:R1:W2:Y:S02]  /*a800*/  SYNCS.PHASECHK.TRANS64.TRYWAIT P0, [R0+URZ], R3 ;  /* 0x00000003000075a7 */ /* 0x0022a400080011ff */
[----:B--2---:R-:W-:Y:S05]  /*a810*/  @!P0 NANOSLEEP.SYNCS 0x989680 ;  /* 0x009896800000895d */ /* 0x004fea0003900000 */
[----:B------:R-:W2:Y:S02]  /*a820*/  @!P0 SYNCS.PHASECHK.TRANS64 P0, [R0+URZ], R3 ;  /* 0x00000003000085a7 */ /* 0x000ea400080010ff */
[----:B--2---:R-:W-:Y:S05]  /*a830*/  @!P0 BRA `(.L_x_167) ;  /* 0xfffffffc00f08947 */ /* 0x004fea000383ffff */
[----:B------:R-:W-:Y:S05]  /*a840*/  BRA `(.L_x_168) ;  /* 0xffffff8800287947 */ /* 0x000fea000383ffff */
.L_x_52:
[----:B------:R-:W-:-:S07]  /*a850*/  MOV R0, UR5 ;  /* 0x0000000500007c02 */ /* 0x000fce0008000f00 */
.L_x_169:
[----:B-1----:R1:W2:Y:S02]  /*a860*/  SYNCS.PHASECHK.TRANS64.TRYWAIT P0, [R0+URZ], R3 ;  /* 0x00000003000075a7 */ /* 0x0022a400080011ff */
[----:B--2---:R-:W-:Y:S05]  /*a870*/  @!P0 NANOSLEEP.SYNCS 0x989680 ;  /* 0x009896800000895d */ /* 0x004fea0003900000 */
[----:B------:R-:W2:Y:S02]  /*a880*/  @!P0 SYNCS.PHASECHK.TRANS64 P0, [R0+URZ], R3 ;  /* 0x00000003000085a7 */ /* 0x000ea400080010ff */
[----:B--2---:R-:W-:Y:S05]  /*a890*/  @!P0 BRA `(.L_x_169) ;  /* 0xfffffffc00f08947 */ /* 0x004fea000383ffff */
[----:B------:R-:W-:Y:S05]  /*a8a0*/  BRA `(.L_x_170) ;  /* 0xffffff8800347947 */ /* 0x000fea000383ffff */
.L_x_53:
[----:B------:R-:W-:-:S07]  /*a8b0*/  MOV R0, UR5 ;  /* 0x0000000500007c02 */ /* 0x000fce0008000f00 */
.L_x_171:
[----:B-1----:R1:W2:Y:S02]  /*a8c0*/  SYNCS.PHASECHK.TRANS64.TRYWAIT P0, [R0+URZ], R3 ;  /* 0x00000003000075a7 */ /* 0x0022a400080011ff */
[----:B--2---:R-:W-:Y:S05]  /*a8d0*/  @!P0 NANOSLEEP.SYNCS 0x989680 ;  /* 0x009896800000895d */ /* 0x004fea0003900000 */
[----:B------:R-:W2:Y:S02]  /*a8e0*/  @!P0 SYNCS.PHASECHK.TRANS64 P0, [R0+URZ], R3 ;  /* 0x00000003000085a7 */ /* 0x000ea400080010ff */
[----:B--2---:R-:W-:Y:S05]  /*a8f0*/  @!P0 BRA `(.L_x_171) ;  /* 0xfffffffc00f08947 */ /* 0x004fea000383ffff */
[----:B------:R-:W-:Y:S05]  /*a900*/  BRA `(.L_x_172) ;  /* 0xffffff8800407947 */ /* 0x000fea000383ffff */
.L_x_54:
[----:B------:R-:W-:-:S07]  /*a910*/  MOV R0, UR5 ;  /* 0x0000000500007c02 */ /* 0x000fce0008000f00 */
.L_x_173:
[----:B-1----:R1:W2:Y:S02]  /*a920*/  SYNCS.PHASECHK.TRANS64.TRYWAIT P0, [R0+URZ], R3 ;  /* 0x00000003000075a7 */ /* 0x0022a400080011ff */
[----:B--2---:R-:W-:Y:S05]  /*a930*/  @!P0 NANOSLEEP.SYNCS 0x989680 ;  /* 0x009896800000895d */ /* 0x004fea0003900000 */
[----:B------:R-:W2:Y:S02]  /*a940*/  @!P0 SYNCS.PHASECHK.TRANS64 P0, [R0+URZ], R3 ;  /* 0x00000003000085a7 */ /* 0x000ea400080010ff */
[----:B--2---:R-:W-:Y:S05]  /*a950*/  @!P0 BRA `(.L_x_173) ;  /* 0xfffffffc00f08947 */ /* 0x004fea000383ffff */
[----:B------:R-:W-:Y:S05]  /*a960*/  BRA `(.L_x_174) ;  /* 0xffffff88004c7947 */ /* 0x000fea000383ffff */
.L_x_55:
[----:B------:R-:W-:-:S07]  /*a970*/  MOV R0, UR5 ;  /* 0x0000000500007c02 */ /* 0x000fce0008000f00 */
.L_x_175:
[----:B-1----:R1:W2:Y:S02]  /*a980*/  SYNCS.PHASECHK.TRANS64.TRYWAIT P0, [R0+URZ], R3 ;  /* 0x00000003000075a7 */ /* 0x0022a400080011ff */
[----:B--2---:R-:W-:Y:S05]  /*a990*/  @!P0 NANOSLEEP.SYNCS 0x989680 ;  /* 0x009896800000895d */ /* 0x004fea0003900000 */
[----:B------:R-:W2:Y:S02]  /*a9a0*/  @!P0 SYNCS.PHASECHK.TRANS64 P0, [R0+URZ], R3 ;  /* 0x00000003000085a7 */ /* 0x000ea400080010ff */
[----:B--2---:R-:W-:Y:S05]  /*a9b0*/  @!P0 BRA `(.L_x_175) ;  /* 0xfffffffc00f08947 */ /* 0x004fea000383ffff */
[----:B------:R-:W-:Y:S05]  /*a9c0*/  BRA `(.L_x_176) ;  /* 0xffffff8800587947 */ /* 0x000fea000383ffff */
.L_x_56:
[----:B------:R-:W-:-:S07]  /*a9d0*/  MOV R0, UR5 ;  /* 0x0000000500007c02 */ /* 0x000fce0008000f00 */
.L_x_177:
[----:B-1----:R1:W2:Y:S02]  /*a9e0*/  SYNCS.PHASECHK.TRANS64.TRYWAIT P0, [R0+URZ], R3 ;  /* 0x00000003000075a7 */ /* 0x0022a400080011ff */
[----:B--2---:R-:W-:Y:S05]  /*a9f0*/  @!P0 NANOSLEEP.SYNCS 0x989680 ;  /* 0x009896800000895d */ /* 0x004fea0003900000 */
[----:B------:R-:W2:Y:S02]  /*aa00*/  @!P0 SYNCS.PHASECHK.TRANS64 P0, [R0+URZ], R3 ;  /* 0x00000003000085a7 */ /* 0x000ea400080010ff */
[----:B--2---:R-:W-:Y:S05]  /*aa10*/  @!P0 BRA `(.L_x_177) ;  /* 0xfffffffc00f08947 */ /* 0x004fea000383ffff */
[----:B------:R-:W-:Y:S05]  /*aa20*/  BRA `(.L_x_178) ;  /* 0xffffff8800647947 */ /* 0x000fea000383ffff */
.L_x_57:
[----:B------:R-:W-:-:S07]  /*aa30*/  MOV R0, UR5 ;  /* 0x0000000500007c02 */ /* 0x000fce0008000f00 */
.L_x_179:
[----:B-1----:R1:W2:Y:S02]  /*aa40*/  SYNCS.PHASECHK.TRANS64.TRYWAIT P0, [R0+URZ], R3 ;  /* 0x00000003000075a7 */ /* 0x0022a400080011ff */
[----:B--2---:R-:W-:Y:S05]  /*aa50*/  @!P0 NANOSLEEP.SYNCS 0x989680 ;  /* 0x009896800000895d */ /* 0x004fea0003900000 */
[----:B------:R-:W2:Y:S02]  /*aa60*/  @!P0 SYNCS.PHASECHK.TRANS64 P0, [R0+URZ], R3 ;  /* 0x00000003000085a7 */ /* 0x000ea400080010ff */
[----:B--2---:R-:W-:Y:S05]  /*aa70*/  @!P0 BRA `(.L_x_179) ;  /* 0xfffffffc00f08947 */ /* 0x004fea000383ffff */
[----:B------:R-:W-:Y:S05]  /*aa80*/  BRA `(.L_x_180) ;  /* 0xffffff8800707947 */ /* 0x000fea000383ffff */
.L_x_58:
[----:B------:R-:W-:-:S07]  /*aa90*/  MOV R0, UR5 ;  /* 0x0000000500007c02 */ /* 0x000fce0008000f00 */
.L_x_181:
[----:B-1----:R1:W2:Y:S02]  /*aaa0*/  SYNCS.PHASECHK.TRANS64.TRYWAIT P0, [R0+URZ], R3 ;  /* 0x00000003000075a7 */ /* 0x0022a400080011ff */
[----:B--2---:R-:W-:Y:S05]  /*aab0*/  @!P0 NANOSLEEP.SYNCS 0x989680 ;  /* 0x009896800000895d */ /* 0x004fea0003900000 */
[----:B------:R-:W2:Y:S02]  /*aac0*/  @!P0 SYNCS.PHASECHK.TRANS64 P0, [R0+URZ], R3 ;  /* 0x00000003000085a7 */ /* 0x000ea400080010ff */
[----:B--2---:R-:W-:Y:S05]  /*aad0*/  @!P0 BRA `(.L_x_181) ;  /* 0xfffffffc00f08947 */ /* 0x004fea000383ffff */
[----:B------:R-:W-:Y:S05]  /*aae0*/  BRA `(.L_x_182) ;  /* 0xffffff88007c7947 */ /* 0x000fea000383ffff */
.L_x_59:
[----:B------:R-:W-:-:S07]  /*aaf0*/  MOV R0, UR5 ;  /* 0x0000000500007c02 */ /* 0x000fce0008000f00 */
.L_x_183:
[----:B-1----:R1:W2:Y:S02]  /*ab00*/  SYNCS.PHASECHK.TRANS64.TRYWAIT P0, [R0+URZ], R3 ;  /* 0x00000003000075a7 */ /* 0x0022a400080011ff */
[----:B--2---:R-:W-:Y:S05]  /*ab10*/  @!P0 NANOSLEEP.SYNCS 0x989680 ;  /* 0x009896800000895d */ /* 0x004fea0003900000 */
[----:B------:R-:W2:Y:S02]  /*ab20*/  @!P0 SYNCS.PHASECHK.TRANS64 P0, [R0+URZ], R3 ;  /* 0x00000003000085a7 */ /* 0x000ea400080010ff */
[----:B--2---:R-:W-:Y:S05]  /*ab30*/  @!P0 BRA `(.L_x_183) ;  /* 0xfffffffc00f08947 */ /* 0x004fea000383ffff */
[----:B------:R-:W-:Y:S05]  /*ab40*/  BRA `(.L_x_184) ;  /* 0xffffff8800887947 */ /* 0x000fea000383ffff */
.L_x_60:
[----:B------:R-:W-:-:S07]  /*ab50*/  MOV R0, UR5 ;  /* 0x0000000500007c02 */ /* 0x000fce0008000f00 */
.L_x_185:
[----:B-1----:R1:W2:Y:S02]  /*ab60*/  SYNCS.PHASECHK.TRANS64.TRYWAIT P0, [R0+URZ], R3 ;  /* 0x00000003000075a7 */ /* 0x0022a400080011ff */
[----:B--2---:R-:W-:Y:S05]  /*ab70*/  @!P0 NANOSLEEP.SYNCS 0x989680 ;  /* 0x009896800000895d */ /* 0x004fea0003900000 */
[----:B------:R-:W2:Y:S02]  /*ab80*/  @!P0 SYNCS.PHASECHK.TRANS64 P0, [R0+URZ], R3 ;  /* 0x00000003000085a7 */ /* 0x000ea400080010ff */
[----:B--2---:R-:W-:Y:S05]  /*ab90*/  @!P0 BRA `(.L_x_185) ;  /* 0xfffffffc00f08947 */ /* 0x004fea000383ffff */
[----:B------:R-:W-:Y:S05]  /*aba0*/  BRA `(.L_x_186) ;  /* 0xffffff8800947947 */ /* 0x000fea000383ffff */
.L_x_61:
[----:B------:R-:W-:-:S07]  /*abb0*/  MOV R0, UR5 ;  /* 0x0000000500007c02 */ /* 0x000fce0008000f00 */
.L_x_187:
[----:B-1----:R1:W2:Y:S02]  /*abc0*/  SYNCS.PHASECHK.TRANS64.TRYWAIT P0, [R0+URZ], R3 ;  /* 0x00000003000075a7 */ /* 0x0022a400080011ff */
[----:B--2---:R-:W-:Y:S05]  /*abd0*/  @!P0 NANOSLEEP.SYNCS 0x989680 ;  /* 0x009896800000895d */ /* 0x004fea0003900000 */
[----:B------:R-:W2:Y:S02]  /*abe0*/  @!P0 SYNCS.PHASECHK.TRANS64 P0, [R0+URZ], R3 ;  /* 0x00000003000085a7 */ /* 0x000ea400080010ff */
[----:B--2---:R-:W-:Y:S05]  /*abf0*/  @!P0 BRA `(.L_x_187) ;  /* 0xfffffffc00f08947 */ /* 0x004fea000383ffff */
[----:B------:R-:W-:Y:S05]  /*ac00*/  BRA `(.L_x_188) ;  /* 0xffffff8800a07947 */ /* 0x000fea000383ffff */
.L_x_62:
[----:B------:R-:W-:-:S07]  /*ac10*/  MOV R0, UR5 ;  /* 0x0000000500007c02 */ /* 0x000fce0008000f00 */
.L_x_189:
[----:B-1----:R1:W2:Y:S02]  /*ac20*/  SYNCS.PHASECHK.TRANS64.TRYWAIT P0, [R0+URZ], R3 ;  /* 0x00000003000075a7 */ /* 0x0022a400080011ff */
[----:B--2---:R-:W-:Y:S05]  /*ac30*/  @!P0 NANOSLEEP.SYNCS 0x989680 ;  /* 0x009896800000895d */ /* 0x004fea0003900000 */
[----:B------:R-:W2:Y:S02]  /*ac40*/  @!P0 SYNCS.PHASECHK.TRANS64 P0, [R0+URZ], R3 ;  /* 0x00000003000085a7 */ /* 0x000ea400080010ff */
[----:B--2---:R-:W-:Y:S05]  /*ac50*/  @!P0 BRA `(.L_x_189) ;  /* 0xfffffffc00f08947 */ /* 0x004fea000383ffff */
[----:B------:R-:W-:Y:S05]  /*ac60*/  BRA `(.L_x_190) ;  /* 0xffffff8800ac7947 */ /* 0x000fea000383ffff */
.L_x_65:
[----:B-1----:R1:W2:Y:S02]  /*ac70*/  SYNCS.PHASECHK.TRANS64.TRYWAIT P0, [R2+URZ+0x1f0], R5 ;  /* 0x0001f005020075a7 */ /* 0x0022a400080011ff */
[----:B--2---:R-:W-:Y:S05]  /*ac80*/  @!P0 NANOSLEEP.SYNCS 0x989680 ;  /* 0x009896800000895d */ /* 0x004fea0003900000 */
[----:B------:R-:W2:Y:S02]  /*ac90*/  @!P0 SYNCS.PHASECHK.TRANS64 P0, [R2+URZ+0x1f0], R5 ;  /* 0x0001f005020085a7 */ /* 0x000ea400080010ff */
[----:B--2---:R-:W-:Y:S05]  /*aca0*/  @!P0 BRA `(.L_x_65) ;  /* 0xfffffffc00f08947 */ /* 0x004fea000383ffff */
[----:B------:R-:W-:Y:S05]  /*acb0*/  BRA `(.L_x_191) ;  /* 0xffffff8c00107947 */ /* 0x000fea000383ffff */
.L_x_66:
[----:B------:R-:W-:-:S07]  /*acc0*/  MOV R2, UR4 ;  /* 0x0000000400027c02 */ /* 0x000fce0008000f00 */
.L_x_192:
[----:B-1----:R1:W2:Y:S02]  /*acd0*/  SYNCS.PHASECHK.TRANS64.TRYWAIT P0, [R2+URZ+0x1a0], R5 ;  /* 0x0001a005020075a7 */ /* 0x0022a400080011ff */
[----:B--2---:R-:W-:Y:S05]  /*ace0*/  @!P0 NANOSLEEP.SYNCS 0x989680 ;  /* 0x009896800000895d */ /* 0x004fea0003900000 */
[----:B------:R-:W2:Y:S02]  /*acf0*/  @!P0 SYNCS.PHASECHK.TRANS64 P0, [R2+URZ+0x1a0], R5 ;  /* 0x0001a005020085a7 */ /* 0x000ea400080010ff */
[----:B--2---:R-:W-:Y:S05]  /*ad00*/  @!P0 BRA `(.L_x_192) ;  /* 0xfffffffc00f08947 */ /* 0x004fea000383ffff */
[----:B------:R-:W-:Y:S05]  /*ad10*/  BRA `(.L_x_193) ;  /* 0xffffff8c00207947 */ /* 0x000fea000383ffff */
.L_x_67:
[----:B-1----:R1:W2:Y:S02]  /*ad20*/  SYNCS.PHASECHK.TRANS64.TRYWAIT P1, [R2+URZ+0x190], R5 ;  /* 0x00019005020075a7 */ /* 0x0022a400080211ff */
[----:B--2---:R-:W-:Y:S05]  /*ad30*/  @!P1 NANOSLEEP.SYNCS 0x989680 ;  /* 0x009896800000995d */ /* 0x004fea0003900000 */
[----:B------:R-:W2:Y:S02]  /*ad40*/  @!P1 SYNCS.PHASECHK.TRANS64 P1, [R2+URZ+0x190], R5 ;  /* 0x00019005020095a7 */ /* 0x000ea400080210ff */
[----:B--2---:R-:W-:Y:S05]  /*ad50*/  @!P1 BRA `(.L_x_67) ;  /* 0xfffffffc00f09947 */ /* 0x004fea000383ffff */
[----:B------:R-:W-:Y:S05]  /*ad60*/  BRA `(.L_x_194) ;  /* 0xffffff8c00507947 */ /* 0x000fea000383ffff */
.L_x_70:
[----:B------:R-:W-:-:S07]  /*ad70*/  MOV R0, UR4 ;  /* 0x0000000400007c02 */ /* 0x000fce0008000f00 */
.L_x_195:
[----:B-1----:R1:W2:Y:S02]  /*ad80*/  SYNCS.PHASECHK.TRANS64.TRYWAIT P0, [R0+URZ+0x1a0], R3 ;  /* 0x0001a003000075a7 */ /* 0x0022a400080011ff */
[----:B--2---:R-:W-:Y:S05]  /*ad90*/  @!P0 NANOSLEEP.SYNCS 0x989680 ;  /* 0x009896800000895d */ /* 0x004fea0003900000 */
[----:B------:R-:W2:Y:S02]  /*ada0*/  @!P0 SYNCS.PHASECHK.TRANS64 P0, [R0+URZ+0x1a0], R3 ;  /* 0x0001a003000085a7 */ /* 0x000ea400080010ff */
[----:B--2---:R-:W-:Y:S05]  /*adb0*/  @!P0 BRA `(.L_x_195) ;  /* 0xfffffffc00f08947 */ /* 0x004fea000383ffff */
[----:B------:R-:W-:Y:S05]  /*adc0*/  BRA `(.L_x_69) ;  /* 0xffffff8c00a47947 */ /* 0x000fea000383ffff */
.L_x_77:
[----:B-1----:R1:W2:Y:S02]  /*add0*/  SYNCS.PHASECHK.TRANS64.TRYWAIT P1, [R0+URZ+0x190], R5 ;  /* 0x00019005000075a7 */ /* 0x0022a400080211ff */
[----:B--2---:R-:W-:Y:S05]  /*ade0*/  @!P1 NANOSLEEP.SYNCS 0x989680 ;  /* 0x009896800000995d */ /* 0x004fea0003900000 */
[----:B------:R-:W2:Y:S02]  /*adf0*/  @!P1 SYNCS.PHASECHK.TRANS64 P1, [R0+URZ+0x190], R5 ;  /* 0x00019005000095a7 */ /* 0x000ea400080210ff */
[----:B--2---:R-:W-:Y:S05]  /*ae00*/  @!P1 BRA `(.L_x_77) ;  /* 0xfffffffc00f09947 */ /* 0x004fea000383ffff */
[----:B------:R-:W-:Y:S05]  /*ae10*/  BRA `(.L_x_196) ;  /* 0xffffff9400047947 */ /* 0x000fea000383ffff */
.L_x_78:
[----:B------:R-:W-:-:S07]  /*ae20*/  MOV R3, UR19 ;  /* 0x0000001300037c02 */ /* 0x000fce0008000f00 */
.L_x_197:
[----:B-1----:R1:W2:Y:S02]  /*ae30*/  SYNCS.PHASECHK.TRANS64.TRYWAIT P0, [R3+URZ+0x1d0], R0 ;  /* 0x0001d000030075a7 */ /* 0x0022a400080011ff */
[----:B--2---:R-:W-:Y:S05]  /*ae40*/  @!P0 NANOSLEEP.SYNCS 0x989680 ;  /* 0x009896800000895d */ /* 0x004fea0003900000 */
[----:B------:R-:W2:Y:S02]  /*ae50*/  @!P0 SYNCS.PHASECHK.TRANS64 P0, [R3+URZ+0x1d0], R0 ;  /* 0x0001d000030085a7 */ /* 0x000ea400080010ff */
[----:B--2---:R-:W-:Y:S05]  /*ae60*/  @!P0 BRA `(.L_x_197) ;  /* 0xfffffffc00f08947 */ /* 0x004fea000383ffff */
[----:B------:R-:W-:Y:S05]  /*ae70*/  BRA `(.L_x_198) ;  /* 0xffffff9400387947 */ /* 0x000fea000383ffff */
.L_x_81:
[----:B------:R-:W-:Y:S07]  /*ae80*/  MOV R0, UR6 ;  /* 0x0000000600007c02 */ /* 0x000fee0008000f00 */
.L_x_199:
[----:B-1----:R1:W2:Y:S02]  /*ae90*/  SYNCS.PHASECHK.TRANS64.TRYWAIT P0, [R0+URZ], R3 ;  /* 0x00000003000075a7 */ /* 0x0022a400080011ff */
[----:B--2---:R-:W-:Y:S05]  /*aea0*/  @!P0 NANOSLEEP.SYNCS 0x989680 ;  /* 0x009896800000895d */ /* 0x004fea0003900000 */
[----:B------:R-:W2:Y:S02]  /*aeb0*/  @!P0 SYNCS.PHASECHK.TRANS64 P0, [R0+URZ], R3 ;  /* 0x00000003000085a7 */ /* 0x000ea400080010ff */
[----:B--2---:R-:W-:Y:S05]  /*aec0*/  @!P0 BRA `(.L_x_199) ;  /* 0xfffffffc00f08947 */ /* 0x004fea000383ffff */
[----:B------:R-:W-:Y:S05]  /*aed0*/  BRA `(.L_x_80) ;  /* 0xffffff9400707947 */ /* 0x000fea000383ffff */
.L_x_84:
[----:B------:R-:W-:-:S07]  /*aee0*/  MOV R0, UR4 ;  /* 0x0000000400007c02 */ /* 0x000fce0008000f00 */
.L_x_200:
[----:B--2---:R2:W4:Y:S02]  /*aef0*/  SYNCS.PHASECHK.TRANS64.TRYWAIT P0, [R0+URZ], R3 ;  /* 0x00000003000075a7 */ /* 0x00452400080011ff */
[----:B----4-:R-:W-:Y:S05]  /*af00*/  @!P0 NANOSLEEP.SYNCS 0x989680 ;  /* 0x009896800000895d */ /* 0x010fea0003900000 */
[----:B------:R-:W4:Y:S02]  /*af10*/  @!P0 SYNCS.PHASECHK.TRANS64 P0, [R0+URZ], R3 ;  /* 0x00000003000085a7 */ /* 0x000f2400080010ff */
[----:B----4-:R-:W-:Y:S05]  /*af20*/  @!P0 BRA `(.L_x_200) ;  /* 0xfffffffc00f08947 */ /* 0x010fea000383ffff */
[----:B------:R-:W-:Y:S05]  /*af30*/  BRA `(.L_x_201) ;  /* 0xffffff9800107947 */ /* 0x000fea000383ffff */
.L_x_85:
[----:B------:R-:W-:-:S07]  /*af40*/  MOV R0, UR5 ;  /* 0x0000000500007c02 */ /* 0x000fce0008000f00 */
.L_x_202:
[----:B-1----:R1:W2:Y:S02]  /*af50*/  SYNCS.PHASECHK.TRANS64.TRYWAIT P0, [R0+URZ], R3 ;  /* 0x00000003000075a7 */ /* 0x0022a400080011ff */
[----:B--2---:R-:W-:Y:S05]  /*af60*/  @!P0 NANOSLEEP.SYNCS 0x989680 ;  /* 0x009896800000895d */ /* 0x004fea0003900000 */
[----:B------:R-:W2:Y:S02]  /*af70*/  @!P0 SYNCS.PHASECHK.TRANS64 P0, [R0+URZ], R3 ;  /* 0x00000003000085a7 */ /* 0x000ea400080010ff */
[----:B--2---:R-:W-:Y:S05]  /*af80*/  @!P0 BRA `(.L_x_202) ;  /* 0xfffffffc00f08947 */ /* 0x004fea000383ffff */
[----:B------:R-:W-:Y:S05]  /*af90*/  BRA `(.L_x_203) ;  /* 0xffffff98001c7947 */ /* 0x000fea000383ffff */
.L_x_86:
[----:B------:R-:W-:-:S07]  /*afa0*/  MOV R0, UR5 ;  /* 0x0000000500007c02 */ /* 0x000fce0008000f00 */
.L_x_204:
[----:B-1----:R1:W2:Y:S02]  /*afb0*/  SYNCS.PHASECHK.TRANS64.TRYWAIT P0, [R0+URZ], R3 ;  /* 0x00000003000075a7 */ /* 0x0022a400080011ff */
[----:B--2---:R-:W-:Y:S05]  /*afc0*/  @!P0 NANOSLEEP.SYNCS 0x989680 ;  /* 0x009896800000895d */ /* 0x004fea0003900000 */
[----:B------:R-:W2:Y:S02]  /*afd0*/  @!P0 SYNCS.PHASECHK.TRANS64 P0, [R0+URZ], R3 ;  /* 0x00000003000085a7 */ /* 0x000ea400080010ff */
[----:B--2---:R-:W-:Y:S05]  /*afe0*/  @!P0 BRA `(.L_x_204) ;  /* 0xfffffffc00f08947 */ /* 0x004fea000383ffff */
[----:B------:R-:W-:Y:S05]  /*aff0*/  BRA `(.L_x_205) ;  /* 0xffffff9800287947 */ /* 0x000fea000383ffff */
.L_x_87:
[----:B------:R-:W-:-:S07]  /*b000*/  MOV R0, UR4 ;  /* 0x0000000400007c02 */ /* 0x000fce0008000f00 */
.L_x_206:
[----:B-1----:R1:W2:Y:S02]  /*b010*/  SYNCS.PHASECHK.TRANS64.TRYWAIT P0, [R0+URZ], R3 ;  /* 0x00000003000075a7 */ /* 0x0022a400080011ff */
[----:B--2---:R-:W-:Y:S05]  /*b020*/  @!P0 NANOSLEEP.SYNCS 0x989680 ;  /* 0x009896800000895d */ /* 0x004fea0003900000 */
[----:B------:R-:W2:Y:S02]  /*b030*/  @!P0 SYNCS.PHASECHK.TRANS64 P0, [R0+URZ], R3 ;  /* 0x00000003000085a7 */ /* 0x000ea400080010ff */
[----:B--2---:R-:W-:Y:S05]  /*b040*/  @!P0 BRA `(.L_x_206) ;  /* 0xfffffffc00f08947 */ /* 0x004fea000383ffff */
[----:B------:R-:W-:Y:S05]  /*b050*/  BRA `(.L_x_207) ;  /* 0xffffff9800347947 */ /* 0x000fea000383ffff */
.L_x_92:
[----:B--2---:R2:W3:Y:S02]  /*b060*/  SYNCS.PHASECHK.TRANS64.TRYWAIT P0, [R12+URZ+0x190], R9 ;  /* 0x000190090c0075a7 */ /* 0x0044e400080011ff */
[----:B---3--:R-:W-:Y:S05]  /*b070*/  @!P0 NANOSLEEP.SYNCS 0x989680 ;  /* 0x009896800000895d */ /* 0x008fea0003900000 */
[----:B------:R-:W3:Y:S02]  /*b080*/  @!P0 SYNCS.PHASECHK.TRANS64 P0, [R12+URZ+0x190], R9 ;  /* 0x000190090c0085a7 */ /* 0x000ee400080010ff */
[----:B---3--:R-:W-:Y:S05]  /*b090*/  @!P0 BRA `(.L_x_92) ;  /* 0xfffffffc00f08947 */ /* 0x008fea000383ffff */
[----:B------:R-:W-:Y:S05]  /*b0a0*/  BRA `(.L_x_208) ;  /* 0xffffff9c00647947 */ /* 0x000fea000383ffff */
.L_x_95:
[----:B------:R-:W-:Y:S07]  /*b0b0*/  MOV R0, UR21 ;  /* 0x0000001500007c02 */ /* 0x000fee0008000f00 */
.L_x_209:
[----:B--2---:R2:W3:Y:S02]  /*b0c0*/  SYNCS.PHASECHK.TRANS64.TRYWAIT P2, [R0+URZ+0x188], R11 ;  /* 0x0001880b000075a7 */ /* 0x0044e400080411ff */
[----:B---3--:R-:W-:Y:S05]  /*b0d0*/  @!P2 NANOSLEEP.SYNCS 0x989680 ;  /* 0x009896800000a95d */ /* 0x008fea0003900000 */
[----:B------:R-:W3:Y:S02]  /*b0e0*/  @!P2 SYNCS.PHASECHK.TRANS64 P2, [R0+URZ+0x188], R11 ;  /* 0x0001880b0000a5a7 */ /* 0x000ee400080410ff */
[----:B---3--:R-:W-:Y:S05]  /*b0f0*/  @!P2 BRA `(.L_x_209) ;  /* 0xfffffffc00f0a947 */ /* 0x008fea000383ffff */
[----:B------:R-:W-:Y:S05]  /*b100*/  BRA `(.L_x_94) ;  /* 0xffffffa000cc7947 */ /* 0x000fea000383ffff */
.L_x_98:
[----:B--2---:R-:W-:Y:S07]  /*b110*/  MOV R0, UR21 ;  /* 0x0000001500007c02 */ /* 0x004fee0008000f00 */
.L_x_210:
[----:B--2---:R2:W3:Y:S02]  /*b120*/  SYNCS.PHASECHK.TRANS64.TRYWAIT P0, [R0+URZ+0x160], R9 ;  /* 0x00016009000075a7 */ /* 0x0044e400080011ff */
[----:B---3--:R-:W-:Y:S05]  /*b130*/  @!P0 NANOSLEEP.SYNCS 0x989680 ;  /* 0x009896800000895d */ /* 0x008fea0003900000 */
[----:B------:R-:W3:Y:S02]  /*b140*/  @!P0 SYNCS.PHASECHK.TRANS64 P0, [R0+URZ+0x160], R9 ;  /* 0x00016009000085a7 */ /* 0x000ee400080010ff */
[----:B---3--:R-:W-:Y:S05]  /*b150*/  @!P0 BRA `(.L_x_210) ;  /* 0xfffffffc00f08947 */ /* 0x008fea000383ffff */
[----:B------:R-:W-:Y:S05]  /*b160*/  BRA `(.L_x_211) ;  /* 0xffffffa400287947 */ /* 0x000fea000383ffff */
.L_x_99:
[----:B------:R-:W-:Y:S07]  /*b170*/  MOV R0, UR21 ;  /* 0x0000001500007c02 */ /* 0x000fee0008000f00 */
.L_x_212:
[----:B--2---:R2:W3:Y:S02]  /*b180*/  SYNCS.PHASECHK.TRANS64.TRYWAIT P0, [R0+URZ+0x168], R9 ;  /* 0x00016809000075a7 */ /* 0x0044e400080011ff */
[----:B---3--:R-:W-:Y:S05]  /*b190*/  @!P0 NANOSLEEP.SYNCS 0x989680 ;  /* 0x009896800000895d */ /* 0x008fea0003900000 */
[----:B------:R-:W3:Y:S02]  /*b1a0*/  @!P0 SYNCS.PHASECHK.TRANS64 P0, [R0+URZ+0x168], R9 ;  /* 0x00016809000085a7 */ /* 0x000ee400080010ff */
[----:B---3--:R-:W-:Y:S05]  /*b1b0*/  @!P0 BRA `(.L_x_212) ;  /* 0xfffffffc00f08947 */ /* 0x008fea000383ffff */
[----:B------:R-:W-:Y:S05]  /*b1c0*/  BRA `(.L_x_213) ;  /* 0xffffffa400607947 */ /* 0x000fea000383ffff */
.L_x_100:
[----:B------:R-:W-:Y:S07]  /*b1d0*/  MOV R0, UR21 ;  /* 0x0000001500007c02 */ /* 0x000fee0008000f00 */
.L_x_214:
[----:B--2---:R2:W3:Y:S02]  /*b1e0*/  SYNCS.PHASECHK.TRANS64.TRYWAIT P0, [R0+URZ+0x170], R9 ;  /* 0x00017009000075a7 */ /* 0x0044e400080011ff */
[----:B---3--:R-:W-:Y:S05]  /*b1f0*/  @!P0 NANOSLEEP.SYNCS 0x989680 ;  /* 0x009896800000895d */ /* 0x008fea0003900000 */
[----:B------:R-:W3:Y:S02]  /*b200*/  @!P0 SYNCS.PHASECHK.TRANS64 P0, [R0+URZ+0x170], R9 ;  /* 0x00017009000085a7 */ /* 0x000ee400080010ff */
[----:B---3--:R-:W-:Y:S05]  /*b210*/  @!P0 BRA `(.L_x_214) ;  /* 0xfffffffc00f08947 */ /* 0x008fea000383ffff */
[----:B------:R-:W-:Y:S05]  /*b220*/  BRA `(.L_x_215) ;  /* 0xffffffa400a47947 */ /* 0x000fea000383ffff */
.L_x_101:
[----:B------:R-:W-:Y:S07]  /*b230*/  MOV R0, UR21 ;  /* 0x0000001500007c02 */ /* 0x000fee0008000f00 */
.L_x_216:
[----:B--2---:R2:W3:Y:S02]  /*b240*/  SYNCS.PHASECHK.TRANS64.TRYWAIT P0, [R0+URZ+0x178], R9 ;  /* 0x00017809000075a7 */ /* 0x0044e400080011ff */
[----:B---3--:R-:W-:Y:S05]  /*b250*/  @!P0 NANOSLEEP.SYNCS 0x989680 ;  /* 0x009896800000895d */ /* 0x008fea0003900000 */
[----:B------:R-:W3:Y:S02]  /*b260*/  @!P0 SYNCS.PHASECHK.TRANS64 P0, [R0+URZ+0x178], R9 ;  /* 0x00017809000085a7 */ /* 0x000ee400080010ff */
[----:B---3--:R-:W-:Y:S05]  /*b270*/  @!P0 BRA `(.L_x_216) ;  /* 0xfffffffc00f08947 */ /* 0x008fea000383ffff */
[----:B------:R-:W-:Y:S05]  /*b280*/  BRA `(.L_x_217) ;  /* 0xffffffa400e47947 */ /* 0x000fea000383ffff */
.L_x_103:
[----:B------:R-:W-:-:S07]  /*b290*/  MOV R0, UR21 ;  /* 0x0000001500007c02 */ /* 0x000fce0008000f00 */
.L_x_218:
[----:B---3--:R3:W4:Y:S02]  /*b2a0*/  SYNCS.PHASECHK.TRANS64.TRYWAIT P0, [R0+URZ+0x160], R3 ;  /* 0x00016003000075a7 */ /* 0x00872400080011ff */
[----:B----4-:R-:W-:Y:S05]  /*b2b0*/  @!P0 NANOSLEEP.SYNCS 0x989680 ;  /* 0x009896800000895d */ /* 0x010fea0003900000 */
[----:B------:R-:W4:Y:S02]  /*b2c0*/  @!P0 SYNCS.PHASECHK.TRANS64 P0, [R0+URZ+0x160], R3 ;  /* 0x00016003000085a7 */ /* 0x000f2400080010ff */
[----:B----4-:R-:W-:Y:S05]  /*b2d0*/  @!P0 BRA `(.L_x_218) ;  /* 0xfffffffc00f08947 */ /* 0x010fea000383ffff */
[----:B------:R-:W-:Y:S05]  /*b2e0*/  BRA `(.L_x_219) ;  /* 0xffffffa800547947 */ /* 0x000fea000383ffff */
.L_x_104:
[----:B---3--:R-:W-:-:S07]  /*b2f0*/  MOV R0, UR21 ;  /* 0x0000001500007c02 */ /* 0x008fce0008000f00 */
.L_x_220:
[----:B---3--:R3:W4:Y:S02]  /*b300*/  SYNCS.PHASECHK.TRANS64.TRYWAIT P0, [R0+URZ+0x168], R3 ;  /* 0x00016803000075a7 */ /* 0x00872400080011ff */
[----:B----4-:R-:W-:Y:S05]  /*b310*/  @!P0 NANOSLEEP.SYNCS 0x989680 ;  /* 0x009896800000895d */ /* 0x010fea0003900000 */
[----:B------:R-:W4:Y:S02]  /*b320*/  @!P0 SYNCS.PHASECHK.TRANS64 P0, [R0+URZ+0x168], R3 ;  /* 0x00016803000085a7 */ /* 0x000f2400080010ff */
[----:B----4-:R-:W-:Y:S05]  /*b330*/  @!P0 BRA `(.L_x_220) ;  /* 0xfffffffc00f08947 */ /* 0x010fea000383ffff */
[----:B------:R-:W-:Y:S05]  /*b340*/  BRA `(.L_x_221) ;  /* 0xffffffa800447947 */ /* 0x000fea000383ffff */
.L_x_105:
[----:B---3--:R-:W-:-:S07]  /*b350*/  MOV R0, UR21 ;  /* 0x0000001500007c02 */ /* 0x008fce0008000f00 */
.L_x_222:
[----:B---3--:R3:W4:Y:S02]  /*b360*/  SYNCS.PHASECHK.TRANS64.TRYWAIT P0, [R0+URZ+0x170], R3 ;  /* 0x00017003000075a7 */ /* 0x00872400080011ff */
[----:B----4-:R-:W-:Y:S05]  /*b370*/  @!P0 NANOSLEEP.SYNCS 0x989680 ;  /* 0x009896800000895d */ /* 0x010fea0003900000 */
[----:B------:R-:W4:Y:S02]  /*b380*/  @!P0 SYNCS.PHASECHK.TRANS64 P0, [R0+URZ+0x170], R3 ;  /* 0x00017003000085a7 */ /* 0x000f2400080010ff */
[----:B----4-:R-:W-:Y:S05]  /*b390*/  @!P0 BRA `(.L_x_222) ;  /* 0xfffffffc00f08947 */ /* 0x010fea000383ffff */
[----:B------:R-:W-:Y:S05]  /*b3a0*/  BRA `(.L_x_223) ;  /* 0xffffffa800347947 */ /* 0x000fea000383ffff */
.L_x_107:
[----:B--2---:R2:W3:Y:S02]  /*b3b0*/  SYNCS.PHASECHK.TRANS64.TRYWAIT P0, [R3+URZ+0x190], R0 ;  /* 0x00019000030075a7 */ /* 0x0044e400080011ff */
[----:B---3--:R-:W-:Y:S05]  /*b3c0*/  @!P0 NANOSLEEP.SYNCS 0x989680 ;  /* 0x009896800000895d */ /* 0x008fea0003900000 */
[----:B------:R-:W3:Y:S02]  /*b3d0*/  @!P0 SYNCS.PHASECHK.TRANS64 P0, [R3+URZ+0x190], R0 ;  /* 0x00019000030085a7 */ /* 0x000ee400080010ff */
[----:B---3--:R-:W-:Y:S05]  /*b3e0*/  @!P0 BRA `(.L_x_107) ;  /* 0xfffffffc00f08947 */ /* 0x008fea000383ffff */
[----:B------:R-:W-:Y:S05]  /*b3f0*/  BRA `(.L_x_224) ;  /* 0xffffffac00047947 */ /* 0x000fea000383ffff */
.L_x_118:
[----:B--2---:R2:W1:Y:S02]  /*b400*/  SYNCS.PHASECHK.TRANS64.TRYWAIT P1, [R2+URZ+0x140], R3 ;  /* 0x00014003020075a7 */ /* 0x00446400080211ff */
[----:B-1----:R-:W-:Y:S05]  /*b410*/  @!P1 NANOSLEEP.SYNCS 0x989680 ;  /* 0x009896800000995d */ /* 0x002fea0003900000 */
[----:B------:R-:W1:Y:S02]  /*b420*/  @!P1 SYNCS.PHASECHK.TRANS64 P1, [R2+URZ+0x140], R3 ;  /* 0x00014003020095a7 */ /* 0x000e6400080210ff */
[----:B-1----:R-:W-:Y:S05]  /*b430*/  @!P1 BRA `(.L_x_118) ;  /* 0xfffffffc00f09947 */ /* 0x002fea000383ffff */
[----:B------:R-:W-:Y:S05]  /*b440*/  BRA `(.L_x_117) ;  /* 0xffffffb800687947 */ /* 0x000fea000383ffff */
.L_x_120:
[----:B--2---:R2:W3:Y:S02]  /*b450*/  SYNCS.PHASECHK.TRANS64.TRYWAIT P0, [R71+URZ+0x1b0], R4 ;  /* 0x0001b004470075a7 */ /* 0x0044e400080011ff */
[----:B---3--:R-:W-:Y:S05]  /*b460*/  @!P0 NANOSLEEP.SYNCS 0x989680 ;  /* 0x009896800000895d */ /* 0x008fea0003900000 */
[----:B------:R-:W3:Y:S02]  /*b470*/  @!P0 SYNCS.PHASECHK.TRANS64 P0, [R71+URZ+0x1b0], R4 ;  /* 0x0001b004470085a7 */ /* 0x000ee400080010ff */
[----:B---3--:R-:W-:Y:S05]  /*b480*/  @!P0 BRA `(.L_x_120) ;  /* 0xfffffffc00f08947 */ /* 0x008fea000383ffff */
[----:B------:R-:W-:Y:S05]  /*b490*/  BRA `(.L_x_119) ;  /* 0xffffffb800b87947 */ /* 0x000fea000383ffff */
.L_x_128:
[----:B---3--:R3:W4:Y:S02]  /*b4a0*/  SYNCS.PHASECHK.TRANS64.TRYWAIT P0, [R105+URZ+0x140], R4 ;  /* 0x00014004690075a7 */ /* 0x00872400080011ff */
[----:B----4-:R-:W-:Y:S05]  /*b4b0*/  @!P0 NANOSLEEP.SYNCS 0x989680 ;  /* 0x009896800000895d */ /* 0x010fea0003900000 */
[----:B------:R-:W4:Y:S02]  /*b4c0*/  @!P0 SYNCS.PHASECHK.TRANS64 P0, [R105+URZ+0x140], R4 ;  /* 0x00014004690085a7 */ /* 0x000f2400080010ff */
[----:B----4-:R-:W-:Y:S05]  /*b4d0*/  @!P0 BRA `(.L_x_128) ;  /* 0xfffffffc00f08947 */ /* 0x010fea000383ffff */
[----:B------:R-:W-:Y:S05]  /*b4e0*/  BRA `(.L_x_127) ;  /* 0xffffffc400ac7947 */ /* 0x000fea000383ffff */
.L_x_136:
[----:B---3--:R3:W4:Y:S02]  /*b4f0*/  SYNCS.PHASECHK.TRANS64.TRYWAIT P0, [R105+URZ+0x140], R4 ;  /* 0x00014004690075a7 */ /* 0x00872400080011ff */
[----:B----4-:R-:W-:Y:S05]  /*b500*/  @!P0 NANOSLEEP.SYNCS 0x989680 ;  /* 0x009896800000895d */ /* 0x010fea0003900000 */
[----:B------:R-:W4:Y:S02]  /*b510*/  @!P0 SYNCS.PHASECHK.TRANS64 P0, [R105+URZ+0x140], R4 ;  /* 0x00014004690085a7 */ /* 0x000f2400080010ff */
[----:B----4-:R-:W-:Y:S05]  /*b520*/  @!P0 BRA `(.L_x_136) ;  /* 0xfffffffc00f08947 */ /* 0x010fea000383ffff */
[----:B------:R-:W-:Y:S05]  /*b530*/  BRA `(.L_x_135) ;  /* 0xffffffd000ec7947 */ /* 0x000fea000383ffff */
.L_x_144:
[----:B---3--:R3:W4:Y:S02]  /*b540*/  SYNCS.PHASECHK.TRANS64.TRYWAIT P0, [R103+URZ+0x140], R4 ;  /* 0x00014004670075a7 */ /* 0x00872400080011ff */
[----:B----4-:R-:W-:Y:S05]  /*b550*/  @!P0 NANOSLEEP.SYNCS 0x989680 ;  /* 0x009896800000895d */ /* 0x010fea0003900000 */
[----:B------:R-:W4:Y:S02]  /*b560*/  @!P0 SYNCS.PHASECHK.TRANS64 P0, [R103+URZ+0x140], R4 ;  /* 0x00014004670085a7 */ /* 0x000f2400080010ff */
[----:B----4-:R-:W-:Y:S05]  /*b570*/  @!P0 BRA `(.L_x_144) ;  /* 0xfffffffc00f08947 */ /* 0x010fea000383ffff */
[----:B------:R-:W-:Y:S05]  /*b580*/  BRA `(.L_x_143) ;  /* 0xffffffe000387947 */ /* 0x000fea000383ffff */
        .weak           $__internal_0_$__cuda_sm10x_tcgen05_guardrail_trap_col_being_dealloced_not_returned_by_alloc
        .type           $__internal_0_$__cuda_sm10x_tcgen05_guardrail_trap_col_being_dealloced_not_returned_by_alloc,@function
        .size           $__internal_0_$__cuda_sm10x_tcgen05_guardrail_trap_col_being_dealloced_not_returned_by_alloc,($__internal_1_$__cuda_sm10x_tcgen05_guardrail_trap_phase_invalid_during_alloc - $__internal_0_$__cuda_sm10x_tcgen05_guardrail_trap_col_being_dealloced_not_returned_by_alloc)
$__internal_0_$__cuda_sm10x_tcgen05_guardrail_trap_col_being_dealloced_not_returned_by_alloc:
[----:B------:R-:W-:Y:S05]  /*b590*/  BPT.TRAP 0x1 ;  /* 0x000000040000795c */ /* 0x000fea0000300000 */
[----:B------:R-:W-:-:S04]  /*b5a0*/  HFMA2 R3, -RZ, RZ, 0, 0 ;  /* 0x00000000ff037431 */ /* 0x000fc800000001ff */
[----:B------:R-:W-:Y:S05]  /*b5b0*/  RET.REL.NODEC R2 `(_ZN7cutlass13device_kernelINS_4gemm6kernel13GemmUniversalIN4cute5tupleIJiiiiEEENS1_10collective13CollectiveMmaINS1_35MainloopSm100TmaUmmaWarpSpecializedILi20ELi2ELi4ENS5_IJNS4_1CILi4EEESB_NSA_ILi1EEEEEEEENS5_IJNSA_ILi64EEENSA_ILi256EEENSA_ILi32EEEEEENS_12float_e5m2_tENS5_IJlSC_lEEESJ_SK_NS4_8TiledMMAINS4_8MMA_AtomIJNS4_10MMA_TraitsINS4_19SM100_MMA_F8F6F4_SSEJSJ_SJ_fSF_SG_NS4_17integral_constantINS4_4UMMA5MajorELSR_0EEESS_NSP_INSQ_7ScaleInELST_0EEESU_EEEEEENS4_6LayoutINS5_IJSC_SC_SC_EEENS5_IJNSA_ILi0EEESZ_SZ_EEEEENS5_IJNS4_10UnderscoreES12_S12_EEEEENS4_23SM90_TMA_LOAD_MULTICASTENS4_14ComposedLayoutINS4_7SwizzleILi1ELi4ELi3EEENS4_18smem_ptr_flag_bitsILi8EEENSX_INS5_IJNSA_ILi8EEESH_EEENS5_IJSH_SC_EEEEEEEvNS4_8identityES15_S1F_vS1G_EENS_8epilogue10collective18CollectiveEpilogueINS1I_23Sm100TmaWarpSpecializedILi4ELi2ELi32ELb0ELb0EEEJSI_NS5_IJNSX_ISF_SC_EES1N_EEESJ_SK_SJ_SK_NS1I_6fusion15FusionCallbacksIS1M_NS1P_17LinearCombinationISJ_fSJ_fLNS_15FloatRoundStyleE2EEESI_S1O_JEEENS4_5SM1004TMEM4LOAD26SM100_TMEM_LOAD_16dp32b32xENS4_13SM90_TMA_LOADENS16_INS17_ILi2ELi4ELi3EEES1A_NSX_INS5_IJS1B_SF_EEENS5_IJSF_SC_EEEEEEENS4_39AutoVectorizingCopyWithAssumedAlignmentILi128EEENS4_14SM90_TMA_STOREES24_S26_S26_EEEvvEEEEvNT_6ParamsE) ;  /* 0xffffff4802907950 */ /* 0x000fea0003c3ffff */
        .weak           $__internal_1_$__cuda_sm10x_tcgen05_guardrail_trap_phase_invalid_during_alloc
        .type           $__internal_1_$__cuda_sm10x_tcgen05_guardrail_trap_phase_invalid_during_alloc,@function
        .size           $__internal_1_$__cuda_sm10x_tcgen05_guardrail_trap_phase_invalid_during_alloc,($__internal_2_$__cuda_sm10x_tcgen05_guardrail_trap_unallocated_columns_being_dealloced - $__internal_1_$__cuda_sm10x_tcgen05_guardrail_trap_phase_invalid_during_alloc)
$__internal_1_$__cuda_sm10x_tcgen05_guardrail_trap_phase_invalid_during_alloc:
[----:B------:R-:W-:Y:S05]  /*b5c0*/  BPT.TRAP 0x1 ;  /* 0x000000040000795c */ /* 0x000fea0000300000 */
[----:B------:R-:W-:-:S04]  /*b5d0*/  MOV R5, 0x0 ;  /* 0x0000000000057802 */ /* 0x000fc80000000f00 */
[----:B------:R-:W-:Y:S05]  /*b5e0*/  RET.REL.NODEC R4 `(_ZN7cutlass13device_kernelINS_4gemm6kernel13GemmUniversalIN4cute5tupleIJiiiiEEENS1_10collective13CollectiveMmaINS1_35MainloopSm100TmaUmmaWarpSpecializedILi20ELi2ELi4ENS5_IJNS4_1CILi4EEESB_NSA_ILi1EEEEEEEENS5_IJNSA_ILi64EEENSA_ILi256EEENSA_ILi32EEEEEENS_12float_e5m2_tENS5_IJlSC_lEEESJ_SK_NS4_8TiledMMAINS4_8MMA_AtomIJNS4_10MMA_TraitsINS4_19SM100_MMA_F8F6F4_SSEJSJ_SJ_fSF_SG_NS4_17integral_constantINS4_4UMMA5MajorELSR_0EEESS_NSP_INSQ_7ScaleInELST_0EEESU_EEEEEENS4_6LayoutINS5_IJSC_SC_SC_EEENS5_IJNSA_ILi0EEESZ_SZ_EEEEENS5_IJNS4_10UnderscoreES12_S12_EEEEENS4_23SM90_TMA_LOAD_MULTICASTENS4_14ComposedLayoutINS4_7SwizzleILi1ELi4ELi3EEENS4_18smem_ptr_flag_bitsILi8EEENSX_INS5_IJNSA_ILi8EEESH_EEENS5_IJSH_SC_EEEEEEEvNS4_8identityES15_S1F_vS1G_EENS_8epilogue10collective18CollectiveEpilogueINS1I_23Sm100TmaWarpSpecializedILi4ELi2ELi32ELb0ELb0EEEJSI_NS5_IJNSX_ISF_SC_EES1N_EEESJ_SK_SJ_SK_NS1I_6fusion15FusionCallbacksIS1M_NS1P_17LinearCombinationISJ_fSJ_fLNS_15FloatRoundStyleE2EEESI_S1O_JEEENS4_5SM1004TMEM4LOAD26SM100_TMEM_LOAD_16dp32b32xENS4_13SM90_TMA_LOADENS16_INS17_ILi2ELi4ELi3EEES1A_NSX_INS5_IJS1B_SF_EEENS5_IJSF_SC_EEEEEEENS4_39AutoVectorizingCopyWithAssumedAlignmentILi128EEENS4_14SM90_TMA_STOREES24_S26_S26_EEEvvEEEEvNT_6ParamsE) ;  /* 0xffffff4804847950 */ /* 0x000fea0003c3ffff */
        .weak           $__internal_2_$__cuda_sm10x_tcgen05_guardrail_trap_unallocated_columns_being_dealloced
        .type           $__internal_2_$__cuda_sm10x_tcgen05_guardrail_trap_unallocated_columns_being_dealloced,@function
        .size           $__internal_2_$__cuda_sm10x_tcgen05_guardrail_trap_unallocated_columns_being_dealloced,(.L_x_226 - $__internal_2_$__cuda_sm10x_tcgen05_guardrail_trap_unallocated_columns_being_dealloced)
$__internal_2_$__cuda_sm10x_tcgen05_guardrail_trap_unallocated_columns_being_dealloced:
[----:B------:R-:W-:Y:S05]  /*b5f0*/  BPT.TRAP 0x1 ;  /* 0x000000040000795c */ /* 0x000fea0000300000 */
[----:B------:R-:W-:-:S04]  /*b600*/  HFMA2 R3, -RZ, RZ, 0, 0 ;  /* 0x00000000ff037431 */ /* 0x000fc800000001ff */
[----:B------:R-:W-:Y:S05]  /*b610*/  RET.REL.NODEC R2 `(_ZN7cutlass13device_kernelINS_4gemm6kernel13GemmUniversalIN4cute5tupleIJiiiiEEENS1_10collective13CollectiveMmaINS1_35MainloopSm100TmaUmmaWarpSpecializedILi20ELi2ELi4ENS5_IJNS4_1CILi4EEESB_NSA_ILi1EEEEEEEENS5_IJNSA_ILi64EEENSA_ILi256EEENSA_ILi32EEEEEENS_12float_e5m2_tENS5_IJlSC_lEEESJ_SK_NS4_8TiledMMAINS4_8MMA_AtomIJNS4_10MMA_TraitsINS4_19SM100_MMA_F8F6F4_SSEJSJ_SJ_fSF_SG_NS4_17integral_constantINS4_4UMMA5MajorELSR_0EEESS_NSP_INSQ_7ScaleInELST_0EEESU_EEEEEENS4_6LayoutINS5_IJSC_SC_SC_EEENS5_IJNSA_ILi0EEESZ_SZ_EEEEENS5_IJNS4_10UnderscoreES12_S12_EEEEENS4_23SM90_TMA_LOAD_MULTICASTENS4_14ComposedLayoutINS4_7SwizzleILi1ELi4ELi3EEENS4_18smem_ptr_flag_bitsILi8EEENSX_INS5_IJNSA_ILi8EEESH_EEENS5_IJSH_SC_EEEEEEEvNS4_8identityES15_S1F_vS1G_EENS_8epilogue10collective18CollectiveEpilogueINS1I_23Sm100TmaWarpSpecializedILi4ELi2ELi32ELb0ELb0EEEJSI_NS5_IJNSX_ISF_SC_EES1N_EEESJ_SK_SJ_SK_NS1I_6fusion15FusionCallbacksIS1M_NS1P_17LinearCombinationISJ_fSJ_fLNS_15FloatRoundStyleE2EEESI_S1O_JEEENS4_5SM1004TMEM4LOAD26SM100_TMEM_LOAD_16dp32b32xENS4_13SM90_TMA_LOADENS16_INS17_ILi2ELi4ELi3EEES1A_NSX_INS5_IJS1B_SF_EEENS5_IJSF_SC_EEEEEEENS4_39AutoVectorizingCopyWithAssumedAlignmentILi128EEENS4_14SM90_TMA_STOREES24_S26_S26_EEEvvEEEEvNT_6ParamsE) ;  /* 0xffffff4802787950 */ /* 0x000fea0003c3ffff */
.L_x_225:
[----:B------:R-:W-:-:S00]  /*b620*/  BRA `(.L_x_225) ;  /* 0xfffffffc00fc7947 */ /* 0x000fc0000383ffff */
[----:B------:R-:W-:-:S00]  /*b630*/  NOP ;  /* 0x0000000000007918 */ /* 0x000fc00000000000 */
        /* <DEDUP_REMOVED lines=12> */
.L_x_226:


//--------------------- .nv.global.init           --------------------------
	.section	.nv.global.init,"aw",@progbits
.nv.global.init:
	.type		$str$27,@object
	.size		$str$27,($str$28 - $str$27)
$str$27:
        /*0000*/ 	.byte	0x28, 0x61, 0x64, 0x64, 0x72, 0x65, 0x73, 0x73, 0x20, 0x26, 0x20, 0x6d, 0x61, 0x73, 0x6b, 0x29
        /*0010*/ 	.byte	0x20, 0x3d, 0x3d, 0x20, 0x30, 0x00
	.type		$str$28,@object
	.size		$str$28,($str$26 - $str$28)
$str$28:
        /*0016*/ 	.byte	0x2f, 0x74, 0x6d, 0x70, 0x2f, 0x63, 0x75, 0x74, 0x6c, 0x61, 0x73, 0x73, 0x5f, 0x73, 0x77, 0x65
        /*0026*/ 	.byte	0x65, 0x70, 0x5f, 0x73, 0x72, 0x63, 0x2f, 0x69, 0x6e, 0x63, 0x6c, 0x75, 0x64, 0x65, 0x2f, 0x63
        /*0036*/ 	.byte	0x75, 0x74, 0x65, 0x2f, 0x70, 0x6f, 0x69, 0x6e, 0x74, 0x65, 0x72, 0x5f, 0x66, 0x6c, 0x61, 0x67
        /*0046*/ 	.byte	0x67, 0x65, 0x64, 0x2e, 0x68, 0x70, 0x70, 0x00
	.type		$str$26,@object
	.size		$str$26,($str$25 - $str$26)
$str$26:
        /*004e*/ 	.byte	0x2f, 0x74, 0x6d, 0x70, 0x2f, 0x63, 0x75, 0x74, 0x6c, 0x61, 0x73, 0x73, 0x5f, 0x73, 0x77, 0x65
        /*005e*/ 	.byte	0x65, 0x70, 0x5f, 0x73, 0x72, 0x63, 0x2f, 0x69, 0x6e, 0x63, 0x6c, 0x75, 0x64, 0x65, 0x2f, 0x63
        /*006e*/ 	.byte	0x75, 0x74, 0x65, 0x2f, 0x61, 0x74, 0x6f, 0x6d, 0x2f, 0x63, 0x6f, 0x70, 0x79, 0x5f, 0x74, 0x72
        /*007e*/ 	.byte	0x61, 0x69, 0x74, 0x73, 0x5f, 0x73, 0x6d, 0x31, 0x30, 0x30, 0x2e, 0x68, 0x70, 0x70, 0x00
	.type		$str$25,@object
	.size		$str$25,(__unnamed_1 - $str$25)
$str$25:
        /*008d*/ 	.byte	0x28, 0x28, 0x75, 0x69, 0x6e, 0x74, 0x33, 0x32, 0x5f, 0x74, 0x28, 0x74, 0x68, 0x72, 0x65, 0x61
        /*009d*/ 	.byte	0x64, 0x49, 0x64, 0x78, 0x2e, 0x78, 0x29, 0x20, 0x2f, 0x20, 0x33, 0x32, 0x29, 0x20, 0x25, 0x20
        /*00ad*/ 	.byte	0x34, 0x29, 0x20, 0x3d, 0x3d, 0x20, 0x28, 0x28, 0x28, 0x74, 0x6d, 0x65, 0x6d, 0x5f, 0x61, 0x64
        /*00bd*/ 	.byte	0x64, 0x72, 0x20, 0x3e, 0x3e, 0x20, 0x31, 0x36, 0x29, 0x20, 0x2f, 0x20, 0x33, 0x32, 0x29, 0x20
        /*00cd*/ 	.byte	0x25, 0x20, 0x34, 0x29, 0x00
	.type		__unnamed_1,@object
	.size		__unnamed_1,(__unnamed_2 - __unnamed_1)
__unnamed_1:
        /*00d2*/ 	.byte	0x61, 0x75, 0x74, 0x6f, 0x20, 0x63, 0x75, 0x74, 0x65, 0x3a, 0x3a, 0x61, 0x73, 0x5f, 0x70, 0x6f
        /* <DEDUP_REMOVED lines=24> */
        /*0262*/ 	.byte	0x3c, 0x34, 0x30, 0x39, 0x36, 0x3e, 0x3e, 0x3e, 0x3e, 0x5d, 0x00
	.type		__unnamed_2,@object
	.size		__unnamed_2,(__unnamed_3 - __unnamed_2)
__unnamed_2:
        /* <DEDUP_REMOVED lines=26> */
	.type		__unnamed_3,@object
	.size		__unnamed_3,(.L_3 - __unnamed_3)
__unnamed_3:
        /* <DEDUP_REMOVED lines=40> */
        /*0688*/ 	.byte	0x74, 0x65, 0x3a, 0x3a, 0x43, 0x3c, 0x30, 0x3e, 0x3e, 0x3e, 0x3e, 0x5d, 0x00
.L_3:


//--------------------- .nv.shared._ZN7cutlass13device_kernelINS_4gemm6kernel13GemmUniversalIN4cute5tupleIJiiiiEEENS1_10collective13CollectiveMmaINS1_35MainloopSm100TmaUmmaWarpSpecializedILi20ELi2ELi4ENS5_IJNS4_1CILi4EEESB_NSA_ILi1EEEEEEEENS5_IJNSA_ILi64EEENSA_ILi256EEENSA_ILi32EEEEEENS_12float_e5m2_tENS5_IJlSC_lEEESJ_SK_NS4_8TiledMMAINS4_8MMA_AtomIJNS4_10MMA_TraitsINS4_19SM100_MMA_F8F6F4_SSEJSJ_SJ_fSF_SG_NS4_17integral_constantINS4_4UMMA5MajorELSR_0EEESS_NSP_INSQ_7ScaleInELST_0EEESU_EEEEEENS4_6LayoutINS5_IJSC_SC_SC_EEENS5_IJNSA_ILi0EEESZ_SZ_EEEEENS5_IJNS4_10UnderscoreES12_S12_EEEEENS4_23SM90_TMA_LOAD_MULTICASTENS4_14ComposedLayoutINS4_7SwizzleILi1ELi4ELi3EEENS4_18smem_ptr_flag_bitsILi8EEENSX_INS5_IJNSA_ILi8EEESH_EEENS5_IJSH_SC_EEEEEEEvNS4_8identityES15_S1F_vS1G_EENS_8epilogue10collective18CollectiveEpilogueINS1I_23Sm100TmaWarpSpecializedILi4ELi2ELi32ELb0ELb0EEEJSI_NS5_IJNSX_ISF_SC_EES1N_EEESJ_SK_SJ_SK_NS1I_6fusion15FusionCallbacksIS1M_NS1P_17LinearCombinationISJ_fSJ_fLNS_15FloatRoundStyleE2EEESI_S1O_JEEENS4_5SM1004TMEM4LOAD26SM100_TMEM_LOAD_16dp32b32xENS4_13SM90_TMA_LOADENS16_INS17_ILi2ELi4ELi3EEES1A_NSX_INS5_IJS1B_SF_EEENS5_IJSF_SC_EEEEEEENS4_39AutoVectorizingCopyWithAssumedAlignmentILi128EEENS4_14SM90_TMA_STOREES24_S26_S26_EEEvvEEEEvNT_6ParamsE --------------------------
	.section	.nv.shared._ZN7cutlass13device_kernelINS_4gemm6kernel13GemmUniversalIN4cute5tupleIJiiiiEEENS1_10collective13CollectiveMmaINS1_35MainloopSm100TmaUmmaWarpSpecializedILi20ELi2ELi4ENS5_IJNS4_1CILi4EEESB_NSA_ILi1EEEEEEEENS5_IJNSA_ILi64EEENSA_ILi256EEENSA_ILi32EEEEEENS_12float_e5m2_tENS5_IJlSC_lEEESJ_SK_NS4_8TiledMMAINS4_8MMA_AtomIJNS4_10MMA_TraitsINS4_19SM100_MMA_F8F6F4_SSEJSJ_SJ_fSF_SG_NS4_17integral_constantINS4_4UMMA5MajorELSR_0EEESS_NSP_INSQ_7ScaleInELST_0EEESU_EEEEEENS4_6LayoutINS5_IJSC_SC_SC_EEENS5_IJNSA_ILi0EEESZ_SZ_EEEEENS5_IJNS4_10UnderscoreES12_S12_EEEEENS4_23SM90_TMA_LOAD_MULTICASTENS4_14ComposedLayoutINS4_7SwizzleILi1ELi4ELi3EEENS4_18smem_ptr_flag_bitsILi8EEENSX_INS5_IJNSA_ILi8EEESH_EEENS5_IJSH_SC_EEEEEEEvNS4_8identityES15_S1F_vS1G_EENS_8epilogue10collective18CollectiveEpilogueINS1I_23Sm100TmaWarpSpecializedILi4ELi2ELi32ELb0ELb0EEEJSI_NS5_IJNSX_ISF_SC_EES1N_EEESJ_SK_SJ_SK_NS1I_6fusion15FusionCallbacksIS1M_NS1P_17LinearCombinationISJ_fSJ_fLNS_15FloatRoundStyleE2EEESI_S1O_JEEENS4_5SM1004TMEM4LOAD26SM100_TMEM_LOAD_16dp32b32xENS4_13SM90_TMA_LOADENS16_INS17_ILi2ELi4ELi3EEES1A_NSX_INS5_IJS1B_SF_EEENS5_IJSF_SC_EEEEEEENS4_39AutoVectorizingCopyWithAssumedAlignmentILi128EEENS4_14SM90_TMA_STOREES24_S26_S26_EEEvvEEEEvNT_6ParamsE,"aw",@nobits
	.sectionflags	@""
	.align	16
	.zero		1024


//--------------------- .nv.shared.reserved.0     --------------------------
	.section	.nv.shared.reserved.0,"aw",@nobits
	.weak		__nv_reservedSMEM_offset_0_alias
	.size		__nv_reservedSMEM_offset_0_alias, 0, 64
	.other		__nv_reservedSMEM_offset_0_alias,@"STO_CUDA_RESERVED_SHARED STV_DEFAULT"
__nv_reservedSMEM_offset_0_alias:
	.zero		0
.nv.shared.reserved.0:
	.zero		64
	.weak		__nv_reservedSMEM_tcgen05_partition
	.type		__nv_reservedSMEM_tcgen05_partition,@object
	.size		__nv_reservedSMEM_tcgen05_partition,(.L_0 - __nv_reservedSMEM_tcgen05_partition)
__nv_reservedSMEM_tcgen05_partition:
	.zero		32
.L_0:


//--------------------- .nv.global                --------------------------
	.section	.nv.global,"aw",@nobits
.nv.global:
	.type		_ZN40_INTERNAL_8c91a7f2_4_k_cu_aa077909_330864cute1_E,@object
	.size		_ZN40_INTERNAL_8c91a7f2_4_k_cu_aa077909_330864cute1_E,(_ZN40_INTERNAL_8c91a7f2_4_k_cu_aa077909_330864cuda3std3__45__cpo6cbeginE - _ZN40_INTERNAL_8c91a7f2_4_k_cu_aa077909_330864cute1_E)
_ZN40_INTERNAL_8c91a7f2_4_k_cu_aa077909_330864cute1_E:
	.zero		1
	.type		_ZN40_INTERNAL_8c91a7f2_4_k_cu_aa077909_330864cuda3std3__45__cpo6cbeginE,@object
	.size		_ZN40_INTERNAL_8c91a7f2_4_k_cu_aa077909_330864cuda3std3__45__cpo6cbeginE,(_ZN40_INTERNAL_8c91a7f2_4_k_cu_aa077909_330864cuda3std3__48in_placeE - _ZN40_INTERNAL_8c91a7f2_4_k_cu_aa077909_330864cuda3std3__45__cpo6cbeginE)
_ZN40_INTERNAL_8c91a7f2_4_k_cu_aa077909_330864cuda3std3__45__cpo6cbeginE:
	.zero		1
	.type		_ZN40_INTERNAL_8c91a7f2_4_k_cu_aa077909_330864cuda3std3__48in_placeE,@object
	.size		_ZN40_INTERNAL_8c91a7f2_4_k_cu_aa077909_330864cuda3std3__48in_placeE,(_ZN40_INTERNAL_8c91a7f2_4_k_cu_aa077909_330864cuda3std6ranges3__45__cpo9iter_moveE - _ZN40_INTERNAL_8c91a7f2_4_k_cu_aa077909_330864cuda3std3__48in_placeE)
_ZN40_INTERNAL_8c91a7f2_4_k_cu_aa077909_330864cuda3std3__48in_placeE:
	.zero		1
	.type		_ZN40_INTERNAL_8c91a7f2_4_k_cu_aa077909_330864cuda3std6ranges3__45__cpo9iter_moveE,@object
	.size		_ZN40_INTERNAL_8c91a7f2_4_k_cu_aa077909_330864cuda3std6ranges3__45__cpo9iter_moveE,(_ZN40_INTERNAL_8c91a7f2_4_k_cu_aa077909_330864cuda3std3__45__cpo5beginE - _ZN40_INTERNAL_8c91a7f2_4_k_cu_aa077909_330864cuda3std6ranges3__45__cpo9iter_moveE)
_ZN40_INTERNAL_8c91a7f2_4_k_cu_aa077909_330864cuda3std6ranges3__45__cpo9iter_moveE:
	.zero		1
	.type		_ZN40_INTERNAL_8c91a7f2_4_k_cu_aa077909_330864cuda3std3__45__cpo5beginE,@object
	.size		_ZN40_INTERNAL_8c91a7f2_4_k_cu_aa077909_330864cuda3std3__45__cpo5beginE,(_ZN40_INTERNAL_8c91a7f2_4_k_cu_aa077909_330864cuda3std3__442_GLOBAL__N__8c91a7f2_4_k_cu_aa077909_330866ignoreE - _ZN40_INTERNAL_8c91a7f2_4_k_cu_aa077909_330864cuda3std3__45__cpo5beginE)
_ZN40_INTERNAL_8c91a7f2_4_k_cu_aa077909_330864cuda3std3__45__cpo5beginE:
	.zero		1
	.type		_ZN40_INTERNAL_8c91a7f2_4_k_cu_aa077909_330864cuda3std3__442_GLOBAL__N__8c91a7f2_4_k_cu_aa077909_330866ignoreE,@object
	.size		_ZN40_INTERNAL_8c91a7f2_4_k_cu_aa077909_330864cuda3std3__442_GLOBAL__N__8c91a7f2_4_k_cu_aa077909_330866ignoreE,(_ZN40_INTERNAL_8c91a7f2_4_k_cu_aa077909_330864cute7productE - _ZN40_INTERNAL_8c91a7f2_4_k_cu_aa077909_330864cuda3std3__442_GLOBAL__N__8c91a7f2_4_k_cu_aa077909_330866ignoreE)
_ZN40_INTERNAL_8c91a7f2_4_k_cu_aa077909_330864cuda3std3__442_GLOBAL__N__8c91a7f2_4_k_cu_aa077909_330866ignoreE:
	.zero		1
	.type		_ZN40_INTERNAL_8c91a7f2_4_k_cu_aa077909_330864cute7productE,@object
	.size		_ZN40_INTERNAL_8c91a7f2_4_k_cu_aa077909_330864cute7productE,(_ZN40_INTERNAL_8c91a7f2_4_k_cu_aa077909_330864cuda3std3__45__cpo3endE - _ZN40_INTERNAL_8c91a7f2_4_k_cu_aa077909_330864cute7productE)
_ZN40_INTERNAL_8c91a7f2_4_k_cu_aa077909_330864cute7productE:
	.zero		1
	.type		_ZN40_INTERNAL_8c91a7f2_4_k_cu_aa077909_330864cuda3std3__45__cpo3endE,@object
	.size		_ZN40_INTERNAL_8c91a7f2_4_k_cu_aa077909_330864cuda3std3__45__cpo3endE,(_ZN40_INTERNAL_8c91a7f2_4_k_cu_aa077909_330864cuda3std3__419piecewise_constructE - _ZN40_INTERNAL_8c91a7f2_4_k_cu_aa077909_330864cuda3std3__45__cpo3endE)
_ZN40_INTERNAL_8c91a7f2_4_k_cu_aa077909_330864cuda3std3__45__cpo3endE:
	.zero		1
	.type		_ZN40_INTERNAL_8c91a7f2_4_k_cu_aa077909_330864cuda3std3__419piecewise_constructE,@object
	.size		_ZN40_INTERNAL_8c91a7f2_4_k_cu_aa077909_330864cuda3std3__419piecewise_constructE,(_ZN40_INTERNAL_8c91a7f2_4_k_cu_aa077909_330864cuda3std3__45__cpo4cendE - _ZN40_INTERNAL_8c91a7f2_4_k_cu_aa077909_330864cuda3std3__419piecewise_constructE)
_ZN40_INTERNAL_8c91a7f2_4_k_cu_aa077909_330864cuda3std3__419piecewise_constructE:
	.zero		1
	.type		_ZN40_INTERNAL_8c91a7f2_4_k_cu_aa077909_330864cuda3std3__45__cpo4cendE,@object
	.size		_ZN40_INTERNAL_8c91a7f2_4_k_cu_aa077909_330864cuda3std3__45__cpo4cendE,(_ZN40_INTERNAL_8c91a7f2_4_k_cu_aa077909_330864cuda3std6ranges3__45__cpo4swapE - _ZN40_INTERNAL_8c91a7f2_4_k_cu_aa077909_330864cuda3std3__45__cpo4cendE)
_ZN40_INTERNAL_8c91a7f2_4_k_cu_aa077909_330864cuda3std3__45__cpo4cendE:
	.zero		1
	.type		_ZN40_INTERNAL_8c91a7f2_4_k_cu_aa077909_330864cuda3std6ranges3__45__cpo4swapE,@object
	.size		_ZN40_INTERNAL_8c91a7f2_4_k_cu_aa077909_330864cuda3std6ranges3__45__cpo4swapE,(.L_11 - _ZN40_INTERNAL_8c91a7f2_4_k_cu_aa077909_330864cuda3std6ranges3__45__cpo4swapE)
_ZN40_INTERNAL_8c91a7f2_4_k_cu_aa077909_330864cuda3std6ranges3__45__cpo4swapE:
	.zero		1
.L_11:


//--------------------- .nv.constant0._ZN7cutlass13device_kernelINS_4gemm6kernel13GemmUniversalIN4cute5tupleIJiiiiEEENS1_10collective13CollectiveMmaINS1_35MainloopSm100TmaUmmaWarpSpecializedILi20ELi2ELi4ENS5_IJNS4_1CILi4EEESB_NSA_ILi1EEEEEEEENS5_IJNSA_ILi64EEENSA_ILi256EEENSA_ILi32EEEEEENS_12float_e5m2_tENS5_IJlSC_lEEESJ_SK_NS4_8TiledMMAINS4_8MMA_AtomIJNS4_10MMA_TraitsINS4_19SM100_MMA_F8F6F4_SSEJSJ_SJ_fSF_SG_NS4_17integral_constantINS4_4UMMA5MajorELSR_0EEESS_NSP_INSQ_7ScaleInELST_0EEESU_EEEEEENS4_6LayoutINS5_IJSC_SC_SC_EEENS5_IJNSA_ILi0EEESZ_SZ_EEEEENS5_IJNS4_10UnderscoreES12_S12_EEEEENS4_23SM90_TMA_LOAD_MULTICASTENS4_14ComposedLayoutINS4_7SwizzleILi1ELi4ELi3EEENS4_18smem_ptr_flag_bitsILi8EEENSX_INS5_IJNSA_ILi8EEESH_EEENS5_IJSH_SC_EEEEEEEvNS4_8identityES15_S1F_vS1G_EENS_8epilogue10collective18CollectiveEpilogueINS1I_23Sm100TmaWarpSpecializedILi4ELi2ELi32ELb0ELb0EEEJSI_NS5_IJNSX_ISF_SC_EES1N_EEESJ_SK_SJ_SK_NS1I_6fusion15FusionCallbacksIS1M_NS1P_17LinearCombinationISJ_fSJ_fLNS_15FloatRoundStyleE2EEESI_S1O_JEEENS4_5SM1004TMEM4LOAD26SM100_TMEM_LOAD_16dp32b32xENS4_13SM90_TMA_LOADENS16_INS17_ILi2ELi4ELi3EEES1A_NSX_INS5_IJS1B_SF_EEENS5_IJSF_SC_EEEEEEENS4_39AutoVectorizingCopyWithAssumedAlignmentILi128EEENS4_14SM90_TMA_STOREES24_S26_S26_EEEvvEEEEvNT_6ParamsE --------------------------
	.section	.nv.constant0._ZN7cutlass13device_kernelINS_4gemm6kernel13GemmUniversalIN4cute5tupleIJiiiiEEENS1_10collective13CollectiveMmaINS1_35MainloopSm100TmaUmmaWarpSpecializedILi20ELi2ELi4ENS5_IJNS4_1CILi4EEESB_NSA_ILi1EEEEEEEENS5_IJNSA_ILi64EEENSA_ILi256EEENSA_ILi32EEEEEENS_12float_e5m2_tENS5_IJlSC_lEEESJ_SK_NS4_8TiledMMAINS4_8MMA_AtomIJNS4_10MMA_TraitsINS4_19SM100_MMA_F8F6F4_SSEJSJ_SJ_fSF_SG_NS4_17integral_constantINS4_4UMMA5MajorELSR_0EEESS_NSP_INSQ_7ScaleInELST_0EEESU_EEEEEENS4_6LayoutINS5_IJSC_SC_SC_EEENS5_IJNSA_ILi0EEESZ_SZ_EEEEENS5_IJNS4_10UnderscoreES12_S12_EEEEENS4_23SM90_TMA_LOAD_MULTICASTENS4_14ComposedLayoutINS4_7SwizzleILi1ELi4ELi3EEENS4_18smem_ptr_flag_bitsILi8EEENSX_INS5_IJNSA_ILi8EEESH_EEENS5_IJSH_SC_EEEEEEEvNS4_8identityES15_S1F_vS1G_EENS_8epilogue10collective18CollectiveEpilogueINS1I_23Sm100TmaWarpSpecializedILi4ELi2ELi32ELb0ELb0EEEJSI_NS5_IJNSX_ISF_SC_EES1N_EEESJ_SK_SJ_SK_NS1I_6fusion15FusionCallbacksIS1M_NS1P_17LinearCombinationISJ_fSJ_fLNS_15FloatRoundStyleE2EEESI_S1O_JEEENS4_5SM1004TMEM4LOAD26SM100_TMEM_LOAD_16dp32b32xENS4_13SM90_TMA_LOADENS16_INS17_ILi2ELi4ELi3EEES1A_NSX_INS5_IJS1B_SF_EEENS5_IJSF_SC_EEEEEEENS4_39AutoVectorizingCopyWithAssumedAlignmentILi128EEENS4_14SM90_TMA_STOREES24_S26_S26_EEEvvEEEEvNT_6ParamsE,"a",@progbits
	.sectionflags	@""
	.align	4
.nv.constant0._ZN7cutlass13device_kernelINS_4gemm6kernel13GemmUniversalIN4cute5tupleIJiiiiEEENS1_10collective13CollectiveMmaINS1_35MainloopSm100TmaUmmaWarpSpecializedILi20ELi2ELi4ENS5_IJNS4_1CILi4EEESB_NSA_ILi1EEEEEEEENS5_IJNSA_ILi64EEENSA_ILi256EEENSA_ILi32EEEEEENS_12float_e5m2_tENS5_IJlSC_lEEESJ_SK_NS4_8TiledMMAINS4_8MMA_AtomIJNS4_10MMA_TraitsINS4_19SM100_MMA_F8F6F4_SSEJSJ_SJ_fSF_SG_NS4_17integral_constantINS4_4UMMA5MajorELSR_0EEESS_NSP_INSQ_7ScaleInELST_0EEESU_EEEEEENS4_6LayoutINS5_IJSC_SC_SC_EEENS5_IJNSA_ILi0EEESZ_SZ_EEEEENS5_IJNS4_10UnderscoreES12_S12_EEEEENS4_23SM90_TMA_LOAD_MULTICASTENS4_14ComposedLayoutINS4_7SwizzleILi1ELi4ELi3EEENS4_18smem_ptr_flag_bitsILi8EEENSX_INS5_IJNSA_ILi8EEESH_EEENS5_IJSH_SC_EEEEEEEvNS4_8identityES15_S1F_vS1G_EENS_8epilogue10collective18CollectiveEpilogueINS1I_23Sm100TmaWarpSpecializedILi4ELi2ELi32ELb0ELb0EEEJSI_NS5_IJNSX_ISF_SC_EES1N_EEESJ_SK_SJ_SK_NS1I_6fusion15FusionCallbacksIS1M_NS1P_17LinearCombinationISJ_fSJ_fLNS_15FloatRoundStyleE2EEESI_S1O_JEEENS4_5SM1004TMEM4LOAD26SM100_TMEM_LOAD_16dp32b32xENS4_13SM90_TMA_LOADENS16_INS17_ILi2ELi4ELi3EEES1A_NSX_INS5_IJS1B_SF_EEENS5_IJSF_SC_EEEEEEENS4_39AutoVectorizingCopyWithAssumedAlignmentILi128EEENS4_14SM90_TMA_STOREES24_S26_S26_EEEvvEEEEvNT_6ParamsE:
	.zero		2944


//--------------------- SYMBOLS --------------------------

	.type		.nv.reservedSmem.offset0,@object
	.size		.nv.reservedSmem.offset0,0x4
	.type		.nv.reservedSmem.cap,@object
	.size		.nv.reservedSmem.cap,0x4
	.type		__assertfail,@function
